def attn_fwd(
    Q,
    K,
    V,
    Out,
    Lse,
    sm_scale,
    stride_qz,
    stride_qh,
    stride_qm,
    stride_qk,
    stride_kz,
    stride_kh,
    stride_kn,
    stride_kk,
    stride_vz,
    stride_vh,
    stride_vn,
    stride_vk,
    stride_oz,
    stride_oh,
    stride_om,
    stride_ok,
    seqlen_q,
    seqlen_k,
    BLOCK_M: tl.constexpr,
    BLOCK_N: tl.constexpr,
    HEAD_DIM: tl.constexpr,
    CAUSAL: tl.constexpr,
):
    start_m = tl.program_id(0)
    off_hz = tl.program_id(1)
    q_off = off_hz * stride_qh
    k_off = off_hz * stride_kh
    v_off = off_hz * stride_vh
    offs_m = start_m * BLOCK_M + tl.arange(0, BLOCK_M)
    offs_d = tl.arange(0, HEAD_DIM)
    offs_n = tl.arange(0, BLOCK_N)
    q_ptrs = Q + q_off + offs_m[:, None] * stride_qm + offs_d[None, :] * stride_qk
    k_ptrs = K + k_off + offs_d[:, None] * stride_kk + offs_n[None, :] * stride_kn
    v_ptrs = V + v_off + offs_n[:, None] * stride_vn + offs_d[None, :] * stride_vk
    m_i = tl.full([BLOCK_M], float("-inf"), dtype=tl.float32)
    l_i = tl.zeros([BLOCK_M], dtype=tl.float32) + 1.0
    acc = tl.zeros([BLOCK_M, HEAD_DIM], dtype=tl.float32)
    q = tl.load(q_ptrs)
    acc, l_i, m_i = _attn_fwd_inner(
        acc,
        l_i,
        m_i,
        q,
        k_ptrs,
        v_ptrs,
        sm_scale,
        stride_kn,
        stride_vn,
        start_m,
        seqlen_k,
        BLOCK_M,
        BLOCK_N,
        HEAD_DIM,
        CAUSAL,
    )
    acc = acc / l_i[:, None]
    lse = m_i + tl.math.log2(l_i) / 1.4426950408889634
    o_ptrs = (
        Out
        + off_hz * stride_oh
        + offs_m[:, None] * stride_om
        + offs_d[None, :] * stride_ok
    )
    tl.store(o_ptrs, acc.to(Out.dtype.element_ty))
    tl.store(Lse + off_hz * seqlen_q + offs_m, lse)

# config = {"BLOCK_M": 32, "BLOCK_N": 32, "HEAD_DIM": 256, "arch": "sm_100", "causal": true, "dtype": "fp16", "num_stages": 2, "num_warps": 4}
# arch = sm_100


// ===== COMPILED SASS (sm_100a) =====

	.target	sm_100a

	.elftype	@"ET_EXEC"


//--------------------- .note.nv.tkinfo           --------------------------
	.section	.note.nv.tkinfo,"",@"SHT_NOTE"
	.sectionflags	@"SHF_NOTE_NV_TKINFO"
	.tkinfo
        /*0018*/ 	.word	0x00000081
        /*0030*/ 	.string	""
        /*0030*/ 	.string	"ptxas-blackwell"
        /*0030*/ 	.string	"Cuda compilation tools, release 12.9, V12.9.86"
        /*0030*/ 	.string	"Build cuda_12.9.r12.9/compiler.36037853_0"
        /*0030*/ 	.string	"-v  -suppress-debug-info  -lineinfo  -arch sm_100a "



//--------------------- .note.nv.cuver            --------------------------
	.section	.note.nv.cuver,"",@"SHT_NOTE"
	.sectionflags	@"SHF_NOTE_NV_CUVER"
        /*0018*/ 	.short	0x0001
        /*001a*/ 	.short	0x0064
        /*001c*/ 	.short	0x0001
        /*001e*/ 	.short	0x0000
        /*0020*/ 	.short	0x0001
        /*0022*/ 	.short	0x0000


//--------------------- .nv.info                  --------------------------
	.section	.nv.info,"",@"SHT_CUDA_INFO"
	.align	4


	//----- nvinfo : EIATTR_REGCOUNT
	.align		4
        /*0000*/ 	.byte	0x04, 0x2f
        /*0002*/ 	.short	(.L_2 - .L_1)
	.align		4
.L_1:
        /*0004*/ 	.word	index@(attn_fwd)
        /*0008*/ 	.word	0x000000ff


	//----- nvinfo : EIATTR_FRAME_SIZE
	.align		4
.L_2:
        /*000c*/ 	.byte	0x04, 0x11
        /*000e*/ 	.short	(.L_4 - .L_3)
	.align		4
.L_3:
        /*0010*/ 	.word	index@(attn_fwd)
        /*0014*/ 	.word	0x00000268


	//----- nvinfo : EIATTR_MIN_STACK_SIZE
	.align		4
.L_4:
        /*0018*/ 	.byte	0x04, 0x12
        /*001a*/ 	.short	(.L_6 - .L_5)
	.align		4
.L_5:
        /*001c*/ 	.word	index@(attn_fwd)
        /*0020*/ 	.word	0x00000268
.L_6:


//--------------------- .nv.info.attn_fwd         --------------------------
	.section	.nv.info.attn_fwd,"",@"SHT_CUDA_INFO"
	.sectionflags	@""
	.align	4


	//----- nvinfo : EIATTR_CUDA_API_VERSION
	.align		4
        /*0000*/ 	.byte	0x04, 0x37
        /*0002*/ 	.short	(.L_8 - .L_7)
.L_7:
        /*0004*/ 	.word	0x00000081


	//----- nvinfo : EIATTR_KPARAM_INFO
	.align		4
.L_8:
        /*0008*/ 	.byte	0x04, 0x17
        /*000a*/ 	.short	(.L_10 - .L_9)
.L_9:
        /*000c*/ 	.word	0x00000000
        /*0010*/ 	.short	0x0019
        /*0012*/ 	.short	0x0080
        /*0014*/ 	.byte	0x00, 0xf4, 0x21, 0x00


	//----- nvinfo : EIATTR_KPARAM_INFO
	.align		4
.L_10:
        /*0018*/ 	.byte	0x04, 0x17
        /*001a*/ 	.short	(.L_12 - .L_11)
.L_11:
        /*001c*/ 	.word	0x00000000
        /*0020*/ 	.short	0x0018
        /*0022*/ 	.short	0x0078
        /*0024*/ 	.byte	0x00, 0xf4, 0x21, 0x00


	//----- nvinfo : EIATTR_KPARAM_INFO
	.align		4
.L_12:
        /*0028*/ 	.byte	0x04, 0x17
        /*002a*/ 	.short	(.L_14 - .L_13)
.L_13:
        /*002c*/ 	.word	0x00000000
        /*0030*/ 	.short	0x0017
        /*0032*/ 	.short	0x0070
        /*0034*/ 	.byte	0x00, 0xf0, 0x11, 0x00


	//----- nvinfo : EIATTR_KPARAM_INFO
	.align		4
.L_14:
        /*0038*/ 	.byte	0x04, 0x17
        /*003a*/ 	.short	(.L_16 - .L_15)
.L_15:
        /*003c*/ 	.word	0x00000000
        /*0040*/ 	.short	0x0016
        /*0042*/ 	.short	0x006c
        /*0044*/ 	.byte	0x00, 0xf0, 0x11, 0x00


	//----- nvinfo : EIATTR_KPARAM_INFO
	.align		4
.L_16:
        /*0048*/ 	.byte	0x04, 0x17
        /*004a*/ 	.short	(.L_18 - .L_17)
.L_17:
        /*004c*/ 	.word	0x00000000
        /*0050*/ 	.short	0x0015
        /*0052*/ 	.short	0x0068
        /*0054*/ 	.byte	0x00, 0xf0, 0x11, 0x00


	//----- nvinfo : EIATTR_KPARAM_INFO
	.align		4
.L_18:
        /*0058*/ 	.byte	0x04, 0x17
        /*005a*/ 	.short	(.L_20 - .L_19)
.L_19:
        /*005c*/ 	.word	0x00000000
        /*0060*/ 	.short	0x0014
        /*0062*/ 	.short	0x0064
        /*0064*/ 	.byte	0x00, 0xf0, 0x11, 0x00


	//----- nvinfo : EIATTR_KPARAM_INFO
	.align		4
.L_20:
        /*0068*/ 	.byte	0x04, 0x17
        /*006a*/ 	.short	(.L_22 - .L_21)
.L_21:
        /*006c*/ 	.word	0x00000000
        /*0070*/ 	.short	0x0013
        /*0072*/ 	.short	0x0060
        /*0074*/ 	.byte	0x00, 0xf0, 0x11, 0x00


	//----- nvinfo : EIATTR_KPARAM_INFO
	.align		4
.L_22:
        /*0078*/ 	.byte	0x04, 0x17
        /*007a*/ 	.short	(.L_24 - .L_23)
.L_23:
        /*007c*/ 	.word	0x00000000
        /*0080*/ 	.short	0x0012
        /*0082*/ 	.short	0x005c
        /*0084*/ 	.byte	0x00, 0xf0, 0x11, 0x00


	//----- nvinfo : EIATTR_KPARAM_INFO
	.align		4
.L_24:
        /*0088*/ 	.byte	0x04, 0x17
        /*008a*/ 	.short	(.L_26 - .L_25)
.L_25:
        /*008c*/ 	.word	0x00000000
        /*0090*/ 	.short	0x0011
        /*0092*/ 	.short	0x0058
        /*0094*/ 	.byte	0x00, 0xf0, 0x11, 0x00


	//----- nvinfo : EIATTR_KPARAM_INFO
	.align		4
.L_26:
        /*0098*/ 	.byte	0x04, 0x17
        /*009a*/ 	.short	(.L_28 - .L_27)
.L_27:
        /*009c*/ 	.word	0x00000000
        /*00a0*/ 	.short	0x0010
        /*00a2*/ 	.short	0x0054
        /*00a4*/ 	.byte	0x00, 0xf0, 0x11, 0x00


	//----- nvinfo : EIATTR_KPARAM_INFO
	.align		4
.L_28:
        /*00a8*/ 	.byte	0x04, 0x17
        /*00aa*/ 	.short	(.L_30 - .L_29)
.L_29:
        /*00ac*/ 	.word	0x00000000
        /*00b0*/ 	.short	0x000f
        /*00b2*/ 	.short	0x0050
        /*00b4*/ 	.byte	0x00, 0xf0, 0x11, 0x00


	//----- nvinfo : EIATTR_KPARAM_INFO
	.align		4
.L_30:
        /*00b8*/ 	.byte	0x04, 0x17
        /*00ba*/ 	.short	(.L_32 - .L_31)
.L_31:
        /*00bc*/ 	.word	0x00000000
        /*00c0*/ 	.short	0x000e
        /*00c2*/ 	.short	0x004c
        /*00c4*/ 	.byte	0x00, 0xf0, 0x11, 0x00


	//----- nvinfo : EIATTR_KPARAM_INFO
	.align		4
.L_32:
        /*00c8*/ 	.byte	0x04, 0x17
        /*00ca*/ 	.short	(.L_34 - .L_33)
.L_33:
        /*00cc*/ 	.word	0x00000000
        /*00d0*/ 	.short	0x000d
        /*00d2*/ 	.short	0x0048
        /*00d4*/ 	.byte	0x00, 0xf0, 0x11, 0x00


	//----- nvinfo : EIATTR_KPARAM_INFO
	.align		4
.L_34:
        /*00d8*/ 	.byte	0x04, 0x17
        /*00da*/ 	.short	(.L_36 - .L_35)
.L_35:
        /*00dc*/ 	.word	0x00000000
        /*00e0*/ 	.short	0x000c
        /*00e2*/ 	.short	0x0044
        /*00e4*/ 	.byte	0x00, 0xf0, 0x11, 0x00


	//----- nvinfo : EIATTR_KPARAM_INFO
	.align		4
.L_36:
        /*00e8*/ 	.byte	0x04, 0x17
        /*00ea*/ 	.short	(.L_38 - .L_37)
.L_37:
        /*00ec*/ 	.word	0x00000000
        /*00f0*/ 	.short	0x000b
        /*00f2*/ 	.short	0x0040
        /*00f4*/ 	.byte	0x00, 0xf0, 0x11, 0x00


	//----- nvinfo : EIATTR_KPARAM_INFO
	.align		4
.L_38:
        /*00f8*/ 	.byte	0x04, 0x17
        /*00fa*/ 	.short	(.L_40 - .L_39)
.L_39:
        /*00fc*/ 	.word	0x00000000
        /*0100*/ 	.short	0x000a
        /*0102*/ 	.short	0x003c
        /*0104*/ 	.byte	0x00, 0xf0, 0x11, 0x00


	//----- nvinfo : EIATTR_KPARAM_INFO
	.align		4
.L_40:
        /*0108*/ 	.byte	0x04, 0x17
        /*010a*/ 	.short	(.L_42 - .L_41)
.L_41:
        /*010c*/ 	.word	0x00000000
        /*0110*/ 	.short	0x0009
        /*0112*/ 	.short	0x0038
        /*0114*/ 	.byte	0x00, 0xf0, 0x11, 0x00


	//----- nvinfo : EIATTR_KPARAM_INFO
	.align		4
.L_42:
        /*0118*/ 	.byte	0x04, 0x17
        /*011a*/ 	.short	(.L_44 - .L_43)
.L_43:
        /*011c*/ 	.word	0x00000000
        /*0120*/ 	.short	0x0008
        /*0122*/ 	.short	0x0034
        /*0124*/ 	.byte	0x00, 0xf0, 0x11, 0x00


	//----- nvinfo : EIATTR_KPARAM_INFO
	.align		4
.L_44:
        /*0128*/ 	.byte	0x04, 0x17
        /*012a*/ 	.short	(.L_46 - .L_45)
.L_45:
        /*012c*/ 	.word	0x00000000
        /*0130*/ 	.short	0x0007
        /*0132*/ 	.short	0x0030
        /*0134*/ 	.byte	0x00, 0xf0, 0x11, 0x00


	//----- nvinfo : EIATTR_KPARAM_INFO
	.align		4
.L_46:
        /*0138*/ 	.byte	0x04, 0x17
        /*013a*/ 	.short	(.L_48 - .L_47)
.L_47:
        /*013c*/ 	.word	0x00000000
        /*0140*/ 	.short	0x0006
        /*0142*/ 	.short	0x002c
        /*0144*/ 	.byte	0x00, 0xf0, 0x11, 0x00


	//----- nvinfo : EIATTR_KPARAM_INFO
	.align		4
.L_48:
        /*0148*/ 	.byte	0x04, 0x17
        /*014a*/ 	.short	(.L_50 - .L_49)
.L_49:
        /*014c*/ 	.word	0x00000000
        /*0150*/ 	.short	0x0005
        /*0152*/ 	.short	0x0028
        /*0154*/ 	.byte	0x00, 0xf0, 0x11, 0x00


	//----- nvinfo : EIATTR_KPARAM_INFO
	.align		4
.L_50:
        /*0158*/ 	.byte	0x04, 0x17
        /*015a*/ 	.short	(.L_52 - .L_51)
.L_51:
        /*015c*/ 	.word	0x00000000
        /*0160*/ 	.short	0x0004
        /*0162*/ 	.short	0x0020
        /*0164*/ 	.byte	0x00, 0xf4, 0x21, 0x00


	//----- nvinfo : EIATTR_KPARAM_INFO
	.align		4
.L_52:
        /*0168*/ 	.byte	0x04, 0x17
        /*016a*/ 	.short	(.L_54 - .L_53)
.L_53:
        /*016c*/ 	.word	0x00000000
        /*0170*/ 	.short	0x0003
        /*0172*/ 	.short	0x0018
        /*0174*/ 	.byte	0x00, 0xf4, 0x21, 0x00


	//----- nvinfo : EIATTR_KPARAM_INFO
	.align		4
.L_54:
        /*0178*/ 	.byte	0x04, 0x17
        /*017a*/ 	.short	(.L_56 - .L_55)
.L_55:
        /*017c*/ 	.word	0x00000000
        /*0180*/ 	.short	0x0002
        /*0182*/ 	.short	0x0010
        /*0184*/ 	.byte	0x00, 0xf4, 0x21, 0x00


	//----- nvinfo : EIATTR_KPARAM_INFO
	.align		4
.L_56:
        /*0188*/ 	.byte	0x04, 0x17
        /*018a*/ 	.short	(.L_58 - .L_57)
.L_57:
        /*018c*/ 	.word	0x00000000
        /*0190*/ 	.short	0x0001
        /*0192*/ 	.short	0x0008
        /*0194*/ 	.byte	0x00, 0xf4, 0x21, 0x00


	//----- nvinfo : EIATTR_KPARAM_INFO
	.align		4
.L_58:
        /*0198*/ 	.byte	0x04, 0x17
        /*019a*/ 	.short	(.L_60 - .L_59)
.L_59:
        /*019c*/ 	.word	0x00000000
        /*01a0*/ 	.short	0x0000
        /*01a2*/ 	.short	0x0000
        /*01a4*/ 	.byte	0x00, 0xf4, 0x21, 0x00


	//----- nvinfo : EIATTR_SPARSE_MMA_MASK
	.align		4
.L_60:
        /*01a8*/ 	.byte	0x03, 0x50
        /*01aa*/ 	.short	0x0000


	//----- nvinfo : EIATTR_MAXREG_COUNT
	.align		4
        /*01ac*/ 	.byte	0x03, 0x1b
        /*01ae*/ 	.short	0x00ff


	//----- nvinfo : EIATTR_NUM_BARRIERS
	.align		4
        /*01b0*/ 	.byte	0x02, 0x4c
        /*01b2*/ 	.byte	0x01
	.zero		1


	//----- nvinfo : EIATTR_ANNOTATIONS
	.align		4
        /*01b4*/ 	.byte	0x04, 0x55
        /*01b6*/ 	.short	(.L_62 - .L_61)


	//   ....[0]....
.L_61:
        /*01b8*/ 	.word	0x00000001
        /*01bc*/ 	.byte	0x20, 0x1e, 0x00, 0x00, 0x01, 0x00, 0x00, 0x00, 0x60, 0x1e, 0x00, 0x00, 0x01, 0x00, 0x00, 0x00
        /* <DEDUP_REMOVED lines=75> */
        /*067c*/ 	.byte	0x80, 0x55, 0x00, 0x00, 0x01, 0x00, 0x00, 0x00, 0xa0, 0x55, 0x00, 0x00


	//----- nvinfo : EIATTR_COOP_GROUP_MASK_REGIDS
	.align		4
.L_62:
        /*0688*/ 	.byte	0x04, 0x29
        /*068a*/ 	.short	(.L_64 - .L_63)


	//   ....[0]....
.L_63:
        /*068c*/ 	.word	0xffffffff


	//   ....[1]....
        /*0690*/ 	.word	0xffffffff


	//   ....[2]....
        /*0694*/ 	.word	0xffffffff


	//   ....[3]....
        /*0698*/ 	.word	0xffffffff


	//   ....[4]....
        /*069c*/ 	.word	0xffffffff


	//   ....[5]....
        /*06a0*/ 	.word	0xffffffff


	//   ....[6]....
        /*06a4*/ 	.word	0xffffffff


	//   ....[7]....
        /*06a8*/ 	.word	0xffffffff


	//   ....[8]....
        /*06ac*/ 	.word	0xffffffff


	//   ....[9]....
        /*06b0*/ 	.word	0xffffffff


	//   ....[10]....
        /*06b4*/ 	.word	0xffffffff


	//   ....[11]....
        /*06b8*/ 	.word	0xffffffff


	//   ....[12]....
        /*06bc*/ 	.word	0xffffffff


	//   ....[13]....
        /*06c0*/ 	.word	0xffffffff


	//   ....[14]....
        /*06c4*/ 	.word	0xffffffff


	//   ....[15]....
        /*06c8*/ 	.word	0xffffffff


	//   ....[16]....
        /*06cc*/ 	.word	0xffffffff


	//   ....[17]....
        /*06d0*/ 	.word	0xffffffff


	//   ....[18]....
        /*06d4*/ 	.word	0xffffffff


	//   ....[19]....
        /*06d8*/ 	.word	0xffffffff


	//----- nvinfo : EIATTR_COOP_GROUP_INSTR_OFFSETS
	.align		4
.L_64:
        /*06dc*/ 	.byte	0x04, 0x28
        /*06de*/ 	.short	(.L_66 - .L_65)


	//   ....[0]....
.L_65:
        /*06e0*/ 	.word	0x00004dc0


	//   ....[1]....
        /*06e4*/ 	.word	0x00004e10


	//   ....[2]....
        /*06e8*/ 	.word	0x00004e30


	//   ....[3]....
        /*06ec*/ 	.word	0x00004e40


	//   ....[4]....
        /*06f0*/ 	.word	0x00004e60


	//   ....[5]....
        /*06f4*/ 	.word	0x00004e90


	//   ....[6]....
        /*06f8*/ 	.word	0x00004eb0


	//   ....[7]....
        /*06fc*/ 	.word	0x00004ec0


	//   ....[8]....
        /*0700*/ 	.word	0x00005090


	//   ....[9]....
        /*0704*/ 	.word	0x000050b0


	//   ....[10]....
        /*0708*/ 	.word	0x00005330


	//   ....[11]....
        /*070c*/ 	.word	0x00005340


	//   ....[12]....
        /*0710*/ 	.word	0x00005360


	//   ....[13]....
        /*0714*/ 	.word	0x00005370


	//   ....[14]....
        /*0718*/ 	.word	0x000053c0


	//   ....[15]....
        /*071c*/ 	.word	0x000053d0


	//   ....[16]....
        /*0720*/ 	.word	0x000053e0


	//   ....[17]....
        /*0724*/ 	.word	0x000053f0


	//   ....[18]....
        /*0728*/ 	.word	0x000054a0


	//   ....[19]....
        /*072c*/ 	.word	0x000054c0


	//----- nvinfo : EIATTR_VRC_CTA_INIT_COUNT
	.align		4
.L_66:
        /*0730*/ 	.byte	0x02, 0x4a
	.zero		1
	.zero		1


	//----- nvinfo : EIATTR_EXIT_INSTR_OFFSETS
	.align		4
        /*0734*/ 	.byte	0x04, 0x1c
        /*0736*/ 	.short	(.L_68 - .L_67)


	//   ....[0]....
.L_67:
        /*0738*/ 	.word	0x00009ab0


	//   ....[1]....
        /*073c*/ 	.word	0x00009ae0


	//----- nvinfo : EIATTR_REQNTID
	.align		4
.L_68:
        /*0740*/ 	.byte	0x04, 0x10
        /*0742*/ 	.short	(.L_70 - .L_69)
.L_69:
        /*0744*/ 	.word	0x00000080
        /*0748*/ 	.word	0x00000001
        /*074c*/ 	.word	0x00000001


	//----- nvinfo : EIATTR_CBANK_PARAM_SIZE
	.align		4
.L_70:
        /*0750*/ 	.byte	0x03, 0x19
        /*0752*/ 	.short	0x0088


	//----- nvinfo : EIATTR_PARAM_CBANK
	.align		4
        /*0754*/ 	.byte	0x04, 0x0a
        /*0756*/ 	.short	(.L_72 - .L_71)
	.align		4
.L_71:
        /*0758*/ 	.word	index@(.nv.constant0.attn_fwd)
        /*075c*/ 	.short	0x0380
        /*075e*/ 	.short	0x0088


	//----- nvinfo : EIATTR_SW_WAR
	.align		4
.L_72:
        /*0760*/ 	.byte	0x04, 0x36
        /*0762*/ 	.short	(.L_74 - .L_73)
.L_73:
        /*0764*/ 	.word	0x00000008
.L_74:


//--------------------- .nv.compat                --------------------------
	.section	.nv.compat,"",@"SHT_CUDA_COMPAT_INFO"
	.align	4
        /*0000*/ 	.byte	0x02, 0x02, 0x01, 0x00, 0x02, 0x05, 0x05, 0x00, 0x02, 0x03, 0x00, 0x00, 0x02, 0x06, 0x01, 0x00


//--------------------- .nv.callgraph             --------------------------
	.section	.nv.callgraph,"",@"SHT_CUDA_CALLGRAPH"
	.align	4
	.sectionentsize	8
	.align		4
        /*0000*/ 	.word	0x00000000
	.align		4
        /*0004*/ 	.word	0xffffffff
	.align		4
        /*0008*/ 	.word	0x00000000
	.align		4
        /*000c*/ 	.word	0xfffffffe
	.align		4
        /*0010*/ 	.word	0x00000000
	.align		4
        /*0014*/ 	.word	0xfffffffd
	.align		4
        /*0018*/ 	.word	0x00000000
	.align		4
        /*001c*/ 	.word	0xfffffffc


//--------------------- .nv.constant4             --------------------------
	.section	.nv.constant4,"a",@progbits
	.align	8
	.align		8
.nv.constant4:
        /*0000*/ 	.dword	_$_str


//--------------------- .text.attn_fwd            --------------------------
	.section	.text.attn_fwd,"ax",@progbits
	.align	128
        .global         attn_fwd
        .type           attn_fwd,@function
        .size           attn_fwd,(.L_x_3 - attn_fwd)
        .other          attn_fwd,@"STO_CUDA_ENTRY STV_DEFAULT"
attn_fwd:
.text.attn_fwd:
[----:B------:R-:W0:Y:S01]  /*0000*/  LDC R1, c[0x0][0x37c] ;  /* 0x0000df00ff017b82 */ /* 0x000e220000000800 */
[----:B------:R-:W1:Y:S07]  /*0010*/  S2R R206, SR_CTAID.X ;  /* 0x0000000000ce7919 */ /* 0x000e6e0000002500 */
[----:B------:R-:W2:Y:S01]  /*0020*/  S2UR UR7, SR_CTAID.Y ;  /* 0x00000000000779c3 */ /* 0x000ea20000002600 */
[----:B------:R-:W2:Y:S01]  /*0030*/  LDCU.64 UR4, c[0x0][0x3b0] ;  /* 0x00007600ff0477ac */ /* 0x000ea20008000a00 */
[----:B0-----:R-:W-:Y:S01]  /*0040*/  VIADD R1, R1, 0xfffffd98 ;  /* 0xfffffd9801017836 */ /* 0x001fe20000000000 */
[----:B------:R-:W0:Y:S01]  /*0050*/  S2R R7, SR_TID.X ;  /* 0x0000000000077919 */ /* 0x000e220000002100 */
[----:B------:R-:W3:Y:S04]  /*0060*/  LDCU.64 UR10, c[0x0][0x358] ;  /* 0x00006b00ff0a77ac */ /* 0x000ee80008000a00 */
[----:B------:R-:W4:Y:S08]  /*0070*/  LDC R6, c[0x0][0x3b8] ;  /* 0x0000ee00ff067b82 */ /* 0x000f300000000800 */
[----:B------:R-:W5:Y:S01]  /*0080*/  LDC.64 R10, c[0x0][0x380] ;  /* 0x0000e000ff0a7b82 */ /* 0x000f620000000a00 */
[----:B--2---:R-:W-:-:S04]  /*0090*/  UIMAD UR4, UR7, UR4, URZ ;  /* 0x00000004070472a4 */ /* 0x004fc8000f8e02ff */
[----:B------:R-:W-:Y:S01]  /*00a0*/  USHF.L.U32 UR6, UR4, 0x1, URZ ;  /* 0x0000000104067899 */ /* 0x000fe200080006ff */
[----:B-1----:R-:W-:Y:S01]  /*00b0*/  IMAD.SHL.U32 R206, R206, 0x20, RZ ;  /* 0x00000020cece7824 */ /* 0x002fe200078e00ff */
[----:B0-----:R-:W-:-:S04]  /*00c0*/  SHF.R.U32.HI R5, RZ, 0x5, R7 ;  /* 0x00000005ff057819 */ /* 0x001fc80000011607 */
[----:B------:R-:W-:Y:S02]  /*00d0*/  LOP3.LUT R0, R206, 0x1f, R7, 0xf8, !PT ;  /* 0x0000001fce007812 */ /* 0x000fe400078ef807 */
[----:B------:R-:W-:-:S03]  /*00e0*/  SGXT.U32 R5, R5, 0x2 ;  /* 0x000000020505781a */ /* 0x000fc60000000000 */
[----:B------:R-:W-:Y:S01]  /*00f0*/  IMAD R0, R0, UR5, RZ ;  /* 0x0000000500007c24 */ /* 0x000fe2000f8e02ff */
[----:B------:R-:W-:Y:S01]  /*0100*/  UIMAD.WIDE UR4, UR4, 0x2, URZ ;  /* 0x00000002040478a5 */ /* 0x000fe2000f8e02ff */
[----:B----4-:R-:W-:-:S03]  /*0110*/  IMAD R9, R5, R6, RZ ;  /* 0x0000000605097224 */ /* 0x010fc600078e02ff */
[C---:B------:R-:W-:Y:S01]  /*0120*/  SHF.L.U32 R3, R0.reuse, 0x1, RZ ;  /* 0x0000000100037819 */ /* 0x040fe200000006ff */
[----:B------:R-:W-:-:S03]  /*0130*/  IMAD.HI R0, R0, 0x2, RZ ;  /* 0x0000000200007827 */ /* 0x000fc600078e02ff */
[----:B-----5:R-:W-:Y:S01]  /*0140*/  IADD3 R2, P0, P1, R3, UR6, R10 ;  /* 0x0000000603027c10 */ /* 0x020fe2000f91e00a */
[----:B------:R-:W-:-:S03]  /*0150*/  IMAD R13, R6, 0x4, R9 ;  /* 0x00000004060d7824 */ /* 0x000fc600078e0209 */
[----:B------:R-:W-:Y:S01]  /*0160*/  IADD3.X R0, PT, PT, R0, UR5, R11, P0, P1 ;  /* 0x0000000500007c10 */ /* 0x000fe200087e240b */
[----:B------:R-:W-:Y:S01]  /*0170*/  IMAD R3, R6, 0x4, R13 ;  /* 0x0000000406037824 */ /* 0x000fe200078e020d */
[----:B------:R-:W-:-:S04]  /*0180*/  LEA R10, P0, R9, R2, 0x1 ;  /* 0x00000002090a7211 */ /* 0x000fc800078008ff */
[----:B------:R-:W-:Y:S02]  /*0190*/  LEA.HI.X.SX32 R11, R9, R0, 0x1, P0 ;  /* 0x00000000090b7211 */ /* 0x000fe400000f0eff */
[C---:B------:R-:W-:Y:S02]  /*01a0*/  LEA R9, R6.reuse, R3, 0x2 ;  /* 0x0000000306097211 */ /* 0x040fe400078e10ff */
[-C--:B------:R-:W-:Y:S02]  /*01b0*/  LEA R12, P0, R13, R2.reuse, 0x1 ;  /* 0x000000020d0c7211 */ /* 0x080fe400078008ff */
[----:B------:R-:W-:Y:S01]  /*01c0*/  LEA R14, P1, R3, R2, 0x1 ;  /* 0x00000002030e7211 */ /* 0x000fe200078208ff */
[C---:B------:R-:W-:Y:S01]  /*01d0*/  IMAD R19, R6.reuse, 0x4, R9 ;  /* 0x0000000406137824 */ /* 0x040fe200078e0209 */
[-C--:B------:R-:W-:Y:S02]  /*01e0*/  LEA.HI.X.SX32 R13, R13, R0.reuse, 0x1, P0 ;  /* 0x000000000d0d7211 */ /* 0x080fe400000f0eff */
[----:B------:R-:W-:Y:S01]  /*01f0*/  LEA.HI.X.SX32 R15, R3, R0, 0x1, P1 ;  /* 0x00000000030f7211 */ /* 0x000fe200008f0eff */
[C---:B------:R-:W-:Y:S01]  /*0200*/  IMAD R21, R6.reuse, 0x4, R19 ;  /* 0x0000000406157824 */ /* 0x040fe200078e0213 */
[C---:B------:R-:W-:Y:S01]  /*0210*/  LEA R16, P0, R9.reuse, R2, 0x1 ;  /* 0x0000000209107211 */ /* 0x040fe200078008ff */
[----:B---3--:R0:W2:Y:S03]  /*0220*/  LDG.E.U16 R3, desc[UR10][R10.64] ;  /* 0x0000000a0a037981 */ /* 0x0080a6000c1e1500 */
[----:B------:R-:W-:Y:S01]  /*0230*/  LEA R23, R6, R21, 0x2 ;  /* 0x0000001506177211 */ /* 0x000fe200078e10ff */
[----:B------:R1:W3:Y:S01]  /*0240*/  LDG.E.U16 R8, desc[UR10][R12.64] ;  /* 0x0000000a0c087981 */ /* 0x0002e2000c1e1500 */
[----:B------:R-:W-:-:S02]  /*0250*/  LEA.HI.X.SX32 R17, R9, R0, 0x1, P0 ;  /* 0x0000000009117211 */ /* 0x000fc400000f0eff */
[C---:B------:R-:W-:Y:S01]  /*0260*/  LEA R18, P0, R19.reuse, R2, 0x1 ;  /* 0x0000000213127211 */ /* 0x040fe200078008ff */
[C---:B------:R-:W-:Y:S01]  /*0270*/  IMAD R25, R6.reuse, 0x4, R23 ;  /* 0x0000000406197824 */ /* 0x040fe200078e0217 */
[----:B------:R4:W5:Y:S02]  /*0280*/  LDG.E.U16 R4, desc[UR10][R14.64] ;  /* 0x0000000a0e047981 */ /* 0x000964000c1e1500 */
[----:B------:R-:W-:Y:S02]  /*0290*/  LEA.HI.X.SX32 R19, R19, R0, 0x1, P0 ;  /* 0x0000000013137211 */ /* 0x000fe400000f0eff */
[C---:B0-----:R-:W-:Y:S01]  /*02a0*/  LEA R10, P0, R21.reuse, R2, 0x1 ;  /* 0x00000002150a7211 */ /* 0x041fe200078008ff */
[----:B-1----:R-:W-:Y:S01]  /*02b0*/  IMAD R13, R6, 0x4, R25 ;  /* 0x00000004060d7824 */ /* 0x002fe200078e0219 */
[----:B------:R0:W2:Y:S02]  /*02c0*/  LDG.E.U16 R9, desc[UR10][R16.64] ;  /* 0x0000000a10097981 */ /* 0x0000a4000c1e1500 */
[----:B------:R-:W-:-:S02]  /*02d0*/  LEA.HI.X.SX32 R11, R21, R0, 0x1, P0 ;  /* 0x00000000150b7211 */ /* 0x000fc400000f0eff */
[-C--:B----4-:R-:W-:Y:S01]  /*02e0*/  LEA R14, P0, R25, R2.reuse, 0x1 ;  /* 0x00000002190e7211 */ /* 0x090fe200078008ff */
[----:B------:R1:W4:Y:S01]  /*02f0*/  LDG.E.U16 R26, desc[UR10][R18.64] ;  /* 0x0000000a121a7981 */ /* 0x000322000c1e1500 */
[----:B------:R-:W-:Y:S02]  /*0300*/  LEA R20, P1, R23, R2, 0x1 ;  /* 0x0000000217147211 */ /* 0x000fe400078208ff */
[C---:B0-----:R-:W-:Y:S01]  /*0310*/  LEA R17, R6.reuse, R13, 0x2 ;  /* 0x0000000d06117211 */ /* 0x041fe200078e10ff */
[----:B------:R0:W2:Y:S01]  /*0320*/  LDG.E.U16 R28, desc[UR10][R10.64] ;  /* 0x0000000a0a1c7981 */ /* 0x0000a2000c1e1500 */
[-C--:B------:R-:W-:Y:S02]  /*0330*/  LEA.HI.X.SX32 R15, R25, R0.reuse, 0x1, P0 ;  /* 0x00000000190f7211 */ /* 0x080fe400000f0eff */
[----:B------:R-:W-:Y:S01]  /*0340*/  LEA.HI.X.SX32 R21, R23, R0, 0x1, P1 ;  /* 0x0000000017157211 */ /* 0x000fe200008f0eff */
[C---:B------:R-:W-:Y:S01]  /*0350*/  IMAD R23, R6.reuse, 0x4, R17 ;  /* 0x0000000406177824 */ /* 0x040fe200078e0211 */
[C---:B------:R-:W-:Y:S01]  /*0360*/  LEA R12, P0, R13.reuse, R2, 0x1 ;  /* 0x000000020d0c7211 */ /* 0x040fe200078008ff */
[----:B------:R-:W2:Y:S02]  /*0370*/  LDG.E.U16 R32, desc[UR10][R14.64] ;  /* 0x0000000a0e207981 */ /* 0x000ea4000c1e1500 */
[----:B------:R-:W-:Y:S01]  /*0380*/  IMAD R25, R6, 0x4, R23 ;  /* 0x0000000406197824 */ /* 0x000fe200078e0217 */
[----:B------:R-:W-:Y:S01]  /*0390*/  LEA.HI.X.SX32 R13, R13, R0, 0x1, P0 ;  /* 0x000000000d0d7211 */ /* 0x000fe200000f0eff */
[----:B------:R0:W2:Y:S01]  /*03a0*/  LDG.E.U16 R30, desc[UR10][R20.64] ;  /* 0x0000000a141e7981 */ /* 0x0000a2000c1e1500 */
[----:B------:R-:W-:-:S02]  /*03b0*/  LEA R16, P0, R17, R2, 0x1 ;  /* 0x0000000211107211 */ /* 0x000fc400078008ff */
[----:B-1----:R-:W-:Y:S01]  /*03c0*/  LEA R18, P1, R23, R2, 0x1 ;  /* 0x0000000217127211 */ /* 0x002fe200078208ff */
[----:B------:R1:W2:Y:S01]  /*03d0*/  LDG.E.U16 R34, desc[UR10][R12.64] ;  /* 0x0000000a0c227981 */ /* 0x0002a2000c1e1500 */
[----:B------:R-:W-:Y:S02]  /*03e0*/  LEA.HI.X.SX32 R17, R17, R0, 0x1, P0 ;  /* 0x0000000011117211 */ /* 0x000fe400000f0eff */
[C---:B0-----:R-:W-:Y:S02]  /*03f0*/  LEA R10, P0, R25.reuse, R2, 0x1 ;  /* 0x00000002190a7211 */ /* 0x041fe400078008ff */
[C---:B------:R-:W-:Y:S01]  /*0400*/  LEA R21, R6.reuse, R25, 0x2 ;  /* 0x0000001906157211 */ /* 0x040fe200078e10ff */
[----:B------:R0:W2:Y:S01]  /*0410*/  LDG.E.U16 R36, desc[UR10][R16.64] ;  /* 0x0000000a10247981 */ /* 0x0000a2000c1e1500 */
[-C--:B------:R-:W-:Y:S02]  /*0420*/  LEA.HI.X.SX32 R11, R25, R0.reuse, 0x1, P0 ;  /* 0x00000000190b7211 */ /* 0x080fe400000f0eff */
[----:B------:R-:W-:Y:S01]  /*0430*/  LEA.HI.X.SX32 R19, R23, R0, 0x1, P1 ;  /* 0x0000000017137211 */ /* 0x000fe200008f0eff */
[C---:B------:R-:W-:Y:S01]  /*0440*/  IMAD R23, R6.reuse, 0x4, R21 ;  /* 0x0000000406177824 */ /* 0x040fe200078e0215 */
[C---:B------:R-:W-:Y:S01]  /*0450*/  LEA R14, P0, R21.reuse, R2, 0x1 ;  /* 0x00000002150e7211 */ /* 0x040fe200078008ff */
[----:B------:R-:W2:Y:S03]  /*0460*/  LDG.E.U16 R40, desc[UR10][R10.64] ;  /* 0x0000000a0a287981 */ /* 0x000ea6000c1e1500 */
[----:B------:R-:W-:Y:S01]  /*0470*/  LEA.HI.X.SX32 R15, R21, R0, 0x1, P0 ;  /* 0x00000000150f7211 */ /* 0x000fe200000f0eff */
[C---:B------:R-:W-:Y:S01]  /*0480*/  IMAD R21, R6.reuse, 0x4, R23 ;  /* 0x0000000406157824 */ /* 0x040fe200078e0217 */
[C---:B-1----:R-:W-:Y:S01]  /*0490*/  LEA R12, P0, R23.reuse, R2, 0x1 ;  /* 0x00000002170c7211 */ /* 0x042fe200078008ff */
[----:B------:R1:W2:Y:S03]  /*04a0*/  LDG.E.U16 R38, desc[UR10][R18.64] ;  /* 0x0000000a12267981 */ /* 0x0002a6000c1e1500 */
[----:B------:R-:W-:Y:S01]  /*04b0*/  LEA R25, R6, R21, 0x2 ;  /* 0x0000001506197211 */ /* 0x000fe200078e10ff */
[----:B------:R1:W2:Y:S01]  /*04c0*/  LDG.E.U16 R42, desc[UR10][R14.64] ;  /* 0x0000000a0e2a7981 */ /* 0x0002a2000c1e1500 */
[----:B------:R-:W-:-:S02]  /*04d0*/  LEA.HI.X.SX32 R13, R23, R0, 0x1, P0 ;  /* 0x00000000170d7211 */ /* 0x000fc400000f0eff */
[----:B0-----:R-:W-:Y:S01]  /*04e0*/  LEA R16, P0, R25, R2, 0x1 ;  /* 0x0000000219107211 */ /* 0x001fe200078008ff */
[----:B-1----:R-:W-:-:S03]  /*04f0*/  IMAD R19, R6, 0x4, R25 ;  /* 0x0000000406137824 */ /* 0x002fc600078e0219 */
[----:B------:R-:W-:Y:S01]  /*0500*/  LEA.HI.X.SX32 R17, R25, R0, 0x1, P0 ;  /* 0x0000000019117211 */ /* 0x000fe200000f0eff */
[----:B------:R0:W2:Y:S01]  /*0510*/  LDG.E.U16 R44, desc[UR10][R12.64] ;  /* 0x0000000a0c2c7981 */ /* 0x0000a2000c1e1500 */
[C---:B------:R-:W-:Y:S01]  /*0520*/  IMAD R23, R6.reuse, 0x4, R19 ;  /* 0x0000000406177824 */ /* 0x040fe200078e0213 */
[-C--:B------:R-:W-:Y:S02]  /*0530*/  LEA R10, P0, R19, R2.reuse, 0x1 ;  /* 0x00000002130a7211 */ /* 0x080fe400078008ff */
[----:B------:R-:W2:Y:S01]  /*0540*/  LDG.E.U16 R46, desc[UR10][R16.64] ;  /* 0x0000000a102e7981 */ /* 0x000ea2000c1e1500 */
[----:B------:R-:W-:Y:S02]  /*0550*/  LEA R20, P1, R21, R2, 0x1 ;  /* 0x0000000215147211 */ /* 0x000fe400078208ff */
[----:B------:R-:W-:Y:S02]  /*0560*/  LEA.HI.X.SX32 R11, R19, R0, 0x1, P0 ;  /* 0x00000000130b7211 */ /* 0x000fe400000f0eff */
[----:B------:R-:W-:-:S02]  /*0570*/  LEA R19, R6, R23, 0x2 ;  /* 0x0000001706137211 */ /* 0x000fc400078e10ff */
[----:B------:R-:W-:Y:S01]  /*0580*/  LEA.HI.X.SX32 R21, R21, R0, 0x1, P1 ;  /* 0x0000000015157211 */ /* 0x000fe200008f0eff */
[----:B------:R-:W2:Y:S01]  /*0590*/  LDG.E.U16 R47, desc[UR10][R10.64] ;  /* 0x0000000a0a2f7981 */ /* 0x000ea2000c1e1500 */
[C---:B------:R-:W-:Y:S01]  /*05a0*/  LEA R14, P0, R23.reuse, R2, 0x1 ;  /* 0x00000002170e7211 */ /* 0x040fe200078008ff */
[C---:B------:R-:W-:Y:S02]  /*05b0*/  IMAD R25, R6.reuse, 0x4, R19 ;  /* 0x0000000406197824 */ /* 0x040fe400078e0213 */
[----:B------:R1:W2:Y:S01]  /*05c0*/  LDG.E.U16 R45, desc[UR10][R20.64] ;  /* 0x0000000a142d7981 */ /* 0x0002a2000c1e1500 */
[----:B------:R-:W-:Y:S02]  /*05d0*/  LEA.HI.X.SX32 R15, R23, R0, 0x1, P0 ;  /* 0x00000000170f7211 */ /* 0x000fe400000f0eff */
[-C--:B0-----:R-:W-:Y:S02]  /*05e0*/  LEA R12, P0, R25, R2.reuse, 0x1 ;  /* 0x00000002190c7211 */ /* 0x081fe400078008ff */
[----:B------:R-:W-:Y:S01]  /*05f0*/  LEA R18, P1, R19, R2, 0x1 ;  /* 0x0000000213127211 */ /* 0x000fe200078208ff */
[----:B------:R0:W2:Y:S01]  /*0600*/  LDG.E.U16 R48, desc[UR10][R14.64] ;  /* 0x0000000a0e307981 */ /* 0x0000a2000c1e1500 */
[----:B-1----:R-:W-:Y:S01]  /*0610*/  IMAD R21, R6, 0x4, R25 ;  /* 0x0000000406157824 */ /* 0x002fe200078e0219 */
[----:B------:R-:W-:-:S04]  /*0620*/  LEA.HI.X.SX32 R13, R25, R0, 0x1, P0 ;  /* 0x00000000190d7211 */ /* 0x000fc800000f0eff */
[C---:B------:R-:W-:Y:S01]  /*0630*/  LEA R16, P0, R21.reuse, R2, 0x1 ;  /* 0x0000000215107211 */ /* 0x040fe200078008ff */
[----:B------:R-:W3:Y:S01]  /*0640*/  LDG.E.U16 R50, desc[UR10][R12.64] ;  /* 0x0000000a0c327981 */ /* 0x000ee2000c1e1500 */
[----:B------:R-:W-:Y:S02]  /*0650*/  LEA R23, R6, R21, 0x2 ;  /* 0x0000001506177211 */ /* 0x000fe400078e10ff */
[----:B------:R-:W-:-:S03]  /*0660*/  LEA.HI.X.SX32 R17, R21, R0, 0x1, P0 ;  /* 0x0000000015117211 */ /* 0x000fc600000f0eff */
[C---:B------:R-:W-:Y:S01]  /*0670*/  IMAD R21, R6.reuse, 0x4, R23 ;  /* 0x0000000406157824 */ /* 0x040fe200078e0217 */
[----:B------:R-:W-:Y:S01]  /*0680*/  LEA.HI.X.SX32 R19, R19, R0, 0x1, P1 ;  /* 0x0000000013137211 */ /* 0x000fe200008f0eff */
[----:B------:R-:W3:Y:S01]  /*0690*/  LDG.E.U16 R51, desc[UR10][R16.64] ;  /* 0x0000000a10337981 */ /* 0x000ee2000c1e1500 */
[C---:B------:R-:W-:Y:S01]  /*06a0*/  LEA R10, P0, R23.reuse, R2, 0x1 ;  /* 0x00000002170a7211 */ /* 0x040fe200078008ff */
[----:B------:R-:W-:Y:S02]  /*06b0*/  IMAD R25, R6, 0x4, R21 ;  /* 0x0000000406197824 */ /* 0x000fe400078e0215 */
[----:B------:R1:W3:Y:S01]  /*06c0*/  LDG.E.U16 R49, desc[UR10][R18.64] ;  /* 0x0000000a12317981 */ /* 0x0002e2000c1e1500 */
[----:B------:R-:W-:Y:S02]  /*06d0*/  LEA.HI.X.SX32 R11, R23, R0, 0x1, P0 ;  /* 0x00000000170b7211 */ /* 0x000fe400000f0eff */
[-C--:B0-----:R-:W-:Y:S02]  /*06e0*/  LEA R14, P0, R25, R2.reuse, 0x1 ;  /* 0x00000002190e7211 */ /* 0x081fe400078008ff */
[----:B------:R-:W-:Y:S01]  /*06f0*/  LEA R20, P1, R21, R2, 0x1 ;  /* 0x0000000215147211 */ /* 0x000fe200078208ff */
[----:B------:R0:W3:Y:S01]  /*0700*/  LDG.E.U16 R52, desc[UR10][R10.64] ;  /* 0x0000000a0a347981 */ /* 0x0000e2000c1e1500 */
[----:B------:R-:W-:-:S02]  /*0710*/  LEA.HI.X.SX32 R15, R25, R0, 0x1, P0 ;  /* 0x00000000190f7211 */ /* 0x000fc400000f0eff */
[C---:B-1----:R-:W-:Y:S02]  /*0720*/  LEA R19, R6.reuse, R25, 0x2 ;  /* 0x0000001906137211 */ /* 0x042fe400078e10ff */
[----:B------:R-:W-:Y:S01]  /*0730*/  LEA.HI.X.SX32 R21, R21, R0, 0x1, P1 ;  /* 0x0000000015157211 */ /* 0x000fe200008f0eff */
[----:B------:R-:W3:Y:S01]  /*0740*/  LDG.E.U16 R54, desc[UR10][R14.64] ;  /* 0x0000000a0e367981 */ /* 0x000ee2000c1e1500 */
[C---:B------:R-:W-:Y:S01]  /*0750*/  LEA R12, P0, R19.reuse, R2, 0x1 ;  /* 0x00000002130c7211 */ /* 0x040fe200078008ff */
[C---:B------:R-:W-:Y:S02]  /*0760*/  IMAD R23, R6.reuse, 0x4, R19 ;  /* 0x0000000406177824 */ /* 0x040fe400078e0213 */
[----:B------:R1:W3:Y:S01]  /*0770*/  LDG.E.U16 R53, desc[UR10][R20.64] ;  /* 0x0000000a14357981 */ /* 0x0002e2000c1e1500 */
[----:B------:R-:W-:Y:S01]  /*0780*/  LEA.HI.X.SX32 R13, R19, R0, 0x1, P0 ;  /* 0x00000000130d7211 */ /* 0x000fe200000f0eff */
[----:B------:R-:W-:Y:S01]  /*0790*/  IMAD R19, R6, 0x4, R23 ;  /* 0x0000000406137824 */ /* 0x000fe200078e0217 */
[----:B------:R-:W-:-:S03]  /*07a0*/  LEA R16, P0, R23, R2, 0x1 ;  /* 0x0000000217107211 */ /* 0x000fc600078008ff */
[----:B------:R1:W3:Y:S01]  /*07b0*/  LDG.E.U16 R55, desc[UR10][R12.64] ;  /* 0x0000000a0c377981 */ /* 0x0002e2000c1e1500 */
[C---:B------:R-:W-:Y:S02]  /*07c0*/  LEA R25, R6.reuse, R19, 0x2 ;  /* 0x0000001306197211 */ /* 0x040fe400078e10ff */
[----:B------:R-:W-:Y:S02]  /*07d0*/  LEA.HI.X.SX32 R17, R23, R0, 0x1, P0 ;  /* 0x0000000017117211 */ /* 0x000fe400000f0eff */
[-C--:B0-----:R-:W-:Y:S01]  /*07e0*/  LEA R10, P0, R25, R2.reuse, 0x1 ;  /* 0x00000002190a7211 */ /* 0x081fe200078008ff */
[C---:B-1----:R-:W-:Y:S01]  /*07f0*/  IMAD R21, R6.reuse, 0x4, R25 ;  /* 0x0000000406157824 */ /* 0x042fe200078e0219 */
[----:B------:R-:W-:Y:S01]  /*0800*/  LEA R18, P1, R19, R2, 0x1 ;  /* 0x0000000213127211 */ /* 0x000fe200078208ff */
[----:B------:R0:W3:Y:S01]  /*0810*/  LDG.E.U16 R56, desc[UR10][R16.64] ;  /* 0x0000000a10387981 */ /* 0x0000e2000c1e1500 */
[----:B------:R-:W-:Y:S01]  /*0820*/  LEA.HI.X.SX32 R11, R25, R0, 0x1, P0 ;  /* 0x00000000190b7211 */ /* 0x000fe200000f0eff */
[----:B------:R-:W-:Y:S01]  /*0830*/  IMAD R23, R6, 0x4, R21 ;  /* 0x0000000406177824 */ /* 0x000fe200078e0215 */
[----:B------:R-:W-:-:S02]  /*0840*/  LEA R14, P0, R21, R2, 0x1 ;  /* 0x00000002150e7211 */ /* 0x000fc400078008ff */
[-C--:B------:R-:W-:Y:S01]  /*0850*/  LEA.HI.X.SX32 R19, R19, R0.reuse, 0x1, P1 ;  /* 0x0000000013137211 */ /* 0x080fe200008f0eff */
[----:B------:R-:W3:Y:S01]  /*0860*/  LDG.E.U16 R58, desc[UR10][R10.64] ;  /* 0x0000000a0a3a7981 */ /* 0x000ee2000c1e1500 */
[----:B------:R-:W-:Y:S02]  /*0870*/  LEA.HI.X.SX32 R15, R21, R0, 0x1, P0 ;  /* 0x00000000150f7211 */ /* 0x000fe400000f0eff */
[----:B------:R-:W-:Y:S01]  /*0880*/  LEA R21, R6, R23, 0x2 ;  /* 0x0000001706157211 */ /* 0x000fe200078e10ff */
[----:B------:R1:W3:Y:S01]  /*0890*/  LDG.E.U16 R57, desc[UR10][R18.64] ;  /* 0x0000000a12397981 */ /* 0x0002e2000c1e1500 */
[----:B------:R-:W-:-:S03]  /*08a0*/  LEA R12, P0, R23, R2, 0x1 ;  /* 0x00000002170c7211 */ /* 0x000fc600078008ff */
[C---:B------:R-:W-:Y:S01]  /*08b0*/  IMAD R25, R6.reuse, 0x4, R21 ;  /* 0x0000000406197824 */ /* 0x040fe200078e0215 */
[----:B------:R-:W-:Y:S01]  /*08c0*/  LEA.HI.X.SX32 R13, R23, R0, 0x1, P0 ;  /* 0x00000000170d7211 */ /* 0x000fe200000f0eff */
[----:B------:R1:W3:Y:S02]  /*08d0*/  LDG.E.U16 R59, desc[UR10][R14.64] ;  /* 0x0000000a0e3b7981 */ /* 0x0002e4000c1e1500 */
[C---:B------:R-:W-:Y:S01]  /*08e0*/  IMAD R23, R6.reuse, 0x4, R25 ;  /* 0x0000000406177824 */ /* 0x040fe200078e0219 */
[C---:B0-----:R-:W-:Y:S01]  /*08f0*/  LEA R16, P0, R25.reuse, R2, 0x1 ;  /* 0x0000000219107211 */ /* 0x041fe200078008ff */
[----:B------:R0:W3:Y:S03]  /*0900*/  LDG.E.U16 R60, desc[UR10][R12.64] ;  /* 0x0000000a0c3c7981 */ /* 0x0000e6000c1e1500 */
[----:B-1----:R-:W-:Y:S02]  /*0910*/  LEA R19, R6, R23, 0x2 ;  /* 0x0000001706137211 */ /* 0x002fe400078e10ff */
[----:B------:R-:W-:-:S02]  /*0920*/  LEA.HI.X.SX32 R17, R25, R0, 0x1, P0 ;  /* 0x0000000019117211 */ /* 0x000fc400000f0eff */
[-C--:B------:R-:W-:Y:S01]  /*0930*/  LEA R10, P0, R23, R2.reuse, 0x1 ;  /* 0x00000002170a7211 */ /* 0x080fe200078008ff */
[C---:B------:R-:W-:Y:S01]  /*0940*/  IMAD R25, R6.reuse, 0x4, R19 ;  /* 0x0000000406197824 */ /* 0x040fe200078e0213 */
[----:B------:R-:W-:Y:S01]  /*0950*/  LEA R20, P1, R21, R2, 0x1 ;  /* 0x0000000215147211 */ /* 0x000fe200078208ff */
[----:B------:R-:W3:Y:S01]  /*0960*/  LDG.E.U16 R62, desc[UR10][R16.64] ;  /* 0x0000000a103e7981 */ /* 0x000ee2000c1e1500 */
[-C--:B------:R-:W-:Y:S01]  /*0970*/  LEA.HI.X.SX32 R11, R23, R0.reuse, 0x1, P0 ;  /* 0x00000000170b7211 */ /* 0x080fe200000f0eff */
[C---:B------:R-:W-:Y:S01]  /*0980*/  IMAD R23, R6.reuse, 0x4, R25 ;  /* 0x0000000406177824 */ /* 0x040fe200078e0219 */
[----:B------:R-:W-:Y:S02]  /*0990*/  LEA.HI.X.SX32 R21, R21, R0, 0x1, P1 ;  /* 0x0000000015157211 */ /* 0x000fe400008f0eff */
[----:B------:R-:W-:Y:S01]  /*09a0*/  LEA R14, P0, R19, R2, 0x1 ;  /* 0x00000002130e7211 */ /* 0x000fe200078008ff */
[----:B------:R-:W3:Y:S01]  /*09b0*/  LDG.E.U16 R63, desc[UR10][R10.64] ;  /* 0x0000000a0a3f7981 */ /* 0x000ee2000c1e1500 */
[----:B------:R-:W-:-:S02]  /*09c0*/  LEA R27, R6, R23, 0x2 ;  /* 0x00000017061b7211 */ /* 0x000fc400078e10ff */
[----:B------:R-:W-:Y:S01]  /*09d0*/  LEA.HI.X.SX32 R15, R19, R0, 0x1, P0 ;  /* 0x00000000130f7211 */ /* 0x000fe200000f0eff */
[----:B------:R1:W3:Y:S02]  /*09e0*/  LDG.E.U16 R61, desc[UR10][R20.64] ;  /* 0x0000000a143d7981 */ /* 0x0002e4000c1e1500 */
[C---:B------:R-:W-:Y:S01]  /*09f0*/  IMAD R29, R6.reuse, 0x4, R27 ;  /* 0x00000004061d7824 */ /* 0x040fe200078e021b */
[-C--:B0-----:R-:W-:Y:S01]  /*0a00*/  LEA R12, P0, R23, R2.reuse, 0x1 ;  /* 0x00000002170c7211 */ /* 0x081fe200078008ff */
[----:B------:R-:W3:Y:S01]  /*0a10*/  LDG.E.U16 R64, desc[UR10][R14.64] ;  /* 0x0000000a0e407981 */ /* 0x000ee2000c1e1500 */
[----:B------:R-:W-:Y:S01]  /*0a20*/  LEA R18, P1, R25, R2, 0x1 ;  /* 0x0000000219127211 */ /* 0x000fe200078208ff */
[----:B-1----:R-:W-:Y:S01]  /*0a30*/  IMAD R21, R6, 0x4, R29 ;  /* 0x0000000406157824 */ /* 0x002fe200078e021d */
[----:B------:R-:W-:-:S04]  /*0a40*/  LEA.HI.X.SX32 R13, R23, R0, 0x1, P0 ;  /* 0x00000000170d7211 */ /* 0x000fc800000f0eff */
[C---:B------:R-:W-:Y:S01]  /*0a50*/  LEA R23, R6.reuse, R21, 0x2 ;  /* 0x0000001506177211 */ /* 0x040fe200078e10ff */
[----:B------:R-:W3:Y:S01]  /*0a60*/  LDG.E.U16 R66, desc[UR10][R12.64] ;  /* 0x0000000a0c427981 */ /* 0x000ee2000c1e1500 */
[----:B------:R-:W-:Y:S02]  /*0a70*/  LEA.HI.X.SX32 R19, R25, R0, 0x1, P1 ;  /* 0x0000000019137211 */ /* 0x000fe400008f0eff */
[C---:B------:R-:W-:Y:S01]  /*0a80*/  LEA R16, P0, R27.reuse, R2, 0x1 ;  /* 0x000000021b107211 */ /* 0x040fe200078008ff */
[C---:B------:R-:W-:Y:S02]  /*0a90*/  IMAD R25, R6.reuse, 0x4, R23 ;  /* 0x0000000406197824 */ /* 0x040fe400078e0217 */
[----:B------:R0:W3:Y:S01]  /*0aa0*/  LDG.E.U16 R65, desc[UR10][R18.64] ;  /* 0x0000000a12417981 */ /* 0x0000e2000c1e1500 */
[----:B------:R-:W-:Y:S01]  /*0ab0*/  LEA.HI.X.SX32 R17, R27, R0, 0x1, P0 ;  /* 0x000000001b117211 */ /* 0x000fe200000f0eff */
[----:B------:R-:W-:Y:S01]  /*0ac0*/  IMAD R27, R6, 0x4, R25 ;  /* 0x00000004061b7824 */ /* 0x000fe200078e0219 */
[----:B------:R-:W-:-:S02]  /*0ad0*/  LEA R10, P0, R29, R2, 0x1 ;  /* 0x000000021d0a7211 */ /* 0x000fc400078008ff */
[----:B------:R-:W-:Y:S01]  /*0ae0*/  LEA R20, P1, R21, R2, 0x1 ;  /* 0x0000000215147211 */ /* 0x000fe200078208ff */
[----:B------:R1:W3:Y:S01]  /*0af0*/  LDG.E.U16 R67, desc[UR10][R16.64] ;  /* 0x0000000a10437981 */ /* 0x0002e2000c1e1500 */
[----:B------:R-:W-:Y:S02]  /*0b00*/  LEA R31, R6, R27, 0x2 ;  /* 0x0000001b061f7211 */ /* 0x000fe400078e10ff */
[----:B------:R-:W-:-:S03]  /*0b10*/  LEA.HI.X.SX32 R11, R29, R0, 0x1, P0 ;  /* 0x000000001d0b7211 */ /* 0x000fc600000f0eff */
[C---:B0-----:R-:W-:Y:S01]  /*0b20*/  IMAD R19, R6.reuse, 0x4, R31 ;  /* 0x0000000406137824 */ /* 0x041fe200078e021f */
[C---:B------:R-:W-:Y:S01]  /*0b30*/  LEA R14, P0, R23.reuse, R2, 0x1 ;  /* 0x00000002170e7211 */ /* 0x040fe200078008ff */
[----:B------:R0:W3:Y:S02]  /*0b40*/  LDG.E.U16 R68, desc[UR10][R10.64] ;  /* 0x0000000a0a447981 */ /* 0x0000e4000c1e1500 */
[C---:B------:R-:W-:Y:S01]  /*0b50*/  IMAD R29, R6.reuse, 0x4, R19 ;  /* 0x00000004061d7824 */ /* 0x040fe200078e0213 */
[----:B------:R-:W-:Y:S02]  /*0b60*/  LEA.HI.X.SX32 R15, R23, R0, 0x1, P0 ;  /* 0x00000000170f7211 */ /* 0x000fe400000f0eff */
[C---:B------:R-:W-:Y:S02]  /*0b70*/  LEA R12, P0, R25.reuse, R2, 0x1 ;  /* 0x00000002190c7211 */ /* 0x040fe400078008ff */
[----:B------:R-:W-:Y:S01]  /*0b80*/  LEA R23, R6, R29, 0x2 ;  /* 0x0000001d06177211 */ /* 0x000fe200078e10ff */
[----:B------:R0:W3:Y:S01]  /*0b90*/  LDG.E.U16 R70, desc[UR10][R14.64] ;  /* 0x0000000a0e467981 */ /* 0x0000e2000c1e1500 */
[----:B------:R-:W-:-:S03]  /*0ba0*/  LEA.HI.X.SX32 R13, R25, R0, 0x1, P0 ;  /* 0x00000000190d7211 */ /* 0x000fc600000f0eff */
[C---:B------:R-:W-:Y:S01]  /*0bb0*/  IMAD R25, R6.reuse, 0x4, R23 ;  /* 0x0000000406197824 */ /* 0x040fe200078e0217 */
[----:B-1----:R-:W-:Y:S01]  /*0bc0*/  LEA R16, P0, R27, R2, 0x1 ;  /* 0x000000021b107211 */ /* 0x002fe200078008ff */
[----:B------:R-:W3:Y:S02]  /*0bd0*/  LDG.E.U16 R71, desc[UR10][R12.64] ;  /* 0x0000000a0c477981 */ /* 0x000ee4000c1e1500 */
[C---:B------:R-:W-:Y:S01]  /*0be0*/  IMAD R33, R6.reuse, 0x4, R25 ;  /* 0x0000000406217824 */ /* 0x040fe200078e0219 */
[-C--:B------:R-:W-:Y:S02]  /*0bf0*/  LEA.HI.X.SX32 R21, R21, R0.reuse, 0x1, P1 ;  /* 0x0000000015157211 */ /* 0x080fe400008f0eff */
[----:B------:R-:W-:Y:S02]  /*0c00*/  LEA.HI.X.SX32 R17, R27, R0, 0x1, P0 ;  /* 0x000000001b117211 */ /* 0x000fe400000f0eff */
[----:B0-----:R-:W-:Y:S01]  /*0c10*/  LEA R10, P1, R31, R2, 0x1 ;  /* 0x000000021f0a7211 */ /* 0x001fe200078208ff */
[----:B------:R0:W3:Y:S01]  /*0c20*/  LDG.E.U16 R69, desc[UR10][R20.64] ;  /* 0x0000000a14457981 */ /* 0x0000e2000c1e1500 */
[----:B------:R-:W-:-:S02]  /*0c30*/  LEA R27, R6, R33, 0x2 ;  /* 0x00000021061b7211 */ /* 0x000fc400078e10ff */
[----:B------:R-:W-:Y:S01]  /*0c40*/  LEA.HI.X.SX32 R11, R31, R0, 0x1, P1 ;  /* 0x000000001f0b7211 */ /* 0x000fe200008f0eff */
[----:B------:R-:W3:Y:S01]  /*0c50*/  LDG.E.U16 R72, desc[UR10][R16.64] ;  /* 0x0000000a10487981 */ /* 0x000ee2000c1e1500 */
[C---:B------:R-:W-:Y:S01]  /*0c60*/  LEA R18, P0, R19.reuse, R2, 0x1 ;  /* 0x0000000213127211 */ /* 0x040fe200078008ff */
[C---:B------:R-:W-:Y:S02]  /*0c70*/  IMAD R31, R6.reuse, 0x4, R27 ;  /* 0x00000004061f7824 */ /* 0x040fe400078e021b */
[----:B------:R1:W3:Y:S01]  /*0c80*/  LDG.E.U16 R73, desc[UR10][R10.64] ;  /* 0x0000000a0a497981 */ /* 0x0002e2000c1e1500 */
[----:B------:R-:W-:Y:S01]  /*0c90*/  LEA.HI.X.SX32 R19, R19, R0, 0x1, P0 ;  /* 0x0000000013137211 */ /* 0x000fe200000f0eff */
[----:B------:R-:W-:Y:S01]  /*0ca0*/  IMAD R35, R6, 0x4, R31 ;  /* 0x0000000406237824 */ /* 0x000fe200078e021f */
[-C--:B------:R-:W-:Y:S02]  /*0cb0*/  LEA R14, P0, R29, R2.reuse, 0x1 ;  /* 0x000000021d0e7211 */ /* 0x080fe400078008ff */
[----:B0-----:R-:W-:Y:S01]  /*0cc0*/  LEA R20, P1, R25, R2, 0x1 ;  /* 0x0000000219147211 */ /* 0x001fe200078208ff */
[----:B------:R0:W3:Y:S01]  /*0cd0*/  LDG.E.U16 R74, desc[UR10][R18.64] ;  /* 0x0000000a124a7981 */ /* 0x0000e2000c1e1500 */
[----:B------:R-:W-:-:S02]  /*0ce0*/  LEA.HI.X.SX32 R15, R29, R0, 0x1, P0 ;  /* 0x000000001d0f7211 */ /* 0x000fc400000f0eff */
[C---:B------:R-:W-:Y:S02]  /*0cf0*/  LEA R29, R6.reuse, R35, 0x2 ;  /* 0x00000023061d7211 */ /* 0x040fe400078e10ff */
[----:B------:R-:W-:Y:S01]  /*0d00*/  LEA R12, P0, R23, R2, 0x1 ;  /* 0x00000002170c7211 */ /* 0x000fe200078008ff */
[----:B------:R-:W3:Y:S02]  /*0d10*/  LDG.E.U16 R75, desc[UR10][R14.64] ;  /* 0x0000000a0e4b7981 */ /* 0x000ee4000c1e1500 */
[----:B------:R-:W-:-:S04]  /*0d20*/  IMAD R37, R6, 0x4, R29 ;  /* 0x0000000406257824 */ /* 0x000fc800078e021d */
[C---:B------:R-:W-:Y:S01]  /*0d30*/  IMAD R39, R6.reuse, 0x4, R37 ;  /* 0x0000000406277824 */ /* 0x040fe200078e0225 */
[----:B------:R-:W-:Y:S02]  /*0d40*/  LEA.HI.X.SX32 R13, R23, R0, 0x1, P0 ;  /* 0x00000000170d7211 */ /* 0x000fe400000f0eff */
[C---:B-1----:R-:W-:Y:S02]  /*0d50*/  LEA R10, P0, R27.reuse, R2, 0x1 ;  /* 0x000000021b0a7211 */ /* 0x042fe400078008ff */
[----:B------:R-:W-:Y:S01]  /*0d60*/  LEA R23, R6, R39, 0x2 ;  /* 0x0000002706177211 */ /* 0x000fe200078e10ff */
[----:B------:R1:W3:Y:S01]  /*0d70*/  LDG.E.U16 R76, desc[UR10][R12.64] ;  /* 0x0000000a0c4c7981 */ /* 0x0002e2000c1e1500 */
[----:B------:R-:W-:-:S03]  /*0d80*/  LEA.HI.X.SX32 R11, R27, R0, 0x1, P0 ;  /* 0x000000001b0b7211 */ /* 0x000fc600000f0eff */
[C---:B------:R-:W-:Y:S01]  /*0d90*/  IMAD R27, R6.reuse, 0x4, R23 ;  /* 0x00000004061b7824 */ /* 0x040fe200078e0217 */
[----:B------:R-:W-:Y:S01]  /*0da0*/  LEA.HI.X.SX32 R21, R25, R0, 0x1, P1 ;  /* 0x0000000019157211 */ /* 0x000fe200008f0eff */
[----:B------:R-:W3:Y:S01]  /*0db0*/  LDG.E.U16 R78, desc[UR10][R10.64] ;  /* 0x0000000a0a4e7981 */ /* 0x000ee2000c1e1500 */
[-C--:B------:R-:W-:Y:S01]  /*0dc0*/  LEA R16, P0, R35, R2.reuse, 0x1 ;  /* 0x0000000223107211 */ /* 0x080fe200078008ff */
[C---:B------:R-:W-:Y:S01]  /*0dd0*/  IMAD R25, R6.reuse, 0x4, R27 ;  /* 0x0000000406197824 */ /* 0x040fe200078e021b */
[----:B0-----:R-:W-:Y:S01]  /*0de0*/  LEA R18, P1, R37, R2, 0x1 ;  /* 0x0000000225127211 */ /* 0x001fe200078208ff */
[----:B------:R0:W3:Y:S01]  /*0df0*/  LDG.E.U16 R77, desc[UR10][R20.64] ;  /* 0x0000000a144d7981 */ /* 0x0000e2000c1e1500 */
[-C--:B------:R-:W-:Y:S02]  /*0e00*/  LEA.HI.X.SX32 R17, R35, R0.reuse, 0x1, P0 ;  /* 0x0000000023117211 */ /* 0x080fe400000f0eff */
[C---:B------:R-:W-:Y:S02]  /*0e10*/  LEA R35, R6.reuse, R25, 0x2 ;  /* 0x0000001906237211 */ /* 0x040fe400078e10ff */
[----:B------:R-:W-:Y:S01]  /*0e20*/  LEA.HI.X.SX32 R19, R37, R0, 0x1, P1 ;  /* 0x0000000025137211 */ /* 0x000fe200008f0eff */
[----:B------:R-:W3:Y:S02]  /*0e30*/  LDG.E.U16 R79, desc[UR10][R16.64] ;  /* 0x0000000a104f7981 */ /* 0x000ee4000c1e1500 */
[C---:B------:R-:W-:Y:S01]  /*0e40*/  IMAD R37, R6.reuse, 0x4, R35 ;  /* 0x0000000406257824 */ /* 0x040fe200078e0223 */
[C---:B-1----:R-:W-:Y:S01]  /*0e50*/  LEA R12, P0, R23.reuse, R2, 0x1 ;  /* 0x00000002170c7211 */ /* 0x042fe200078008ff */
[----:B------:R-:W3:Y:S02]  /*0e60*/  LDG.E.U16 R80, desc[UR10][R18.64] ;  /* 0x0000000a12507981 */ /* 0x000ee4000c1e1500 */
[----:B------:R-:W-:Y:S01]  /*0e70*/  IMAD R41, R6, 0x4, R37 ;  /* 0x0000000406297824 */ /* 0x000fe200078e0225 */
[----:B------:R-:W-:-:S04]  /*0e80*/  LEA.HI.X.SX32 R13, R23, R0, 0x1, P0 ;  /* 0x00000000170d7211 */ /* 0x000fc800000f0eff */
[C---:B------:R-:W-:Y:S01]  /*0e90*/  LEA R23, R6.reuse, R41, 0x2 ;  /* 0x0000002906177211 */ /* 0x040fe200078e10ff */
[----:B------:R1:W3:Y:S01]  /*0ea0*/  LDG.E.U16 R81, desc[UR10][R12.64] ;  /* 0x0000000a0c517981 */ /* 0x0002e2000c1e1500 */
[-C--:B------:R-:W-:Y:S02]  /*0eb0*/  LEA R14, P0, R25, R2.reuse, 0x1 ;  /* 0x00000002190e7211 */ /* 0x080fe400078008ff */
[----:B0-----:R-:W-:Y:S01]  /*0ec0*/  LEA R20, P1, R37, R2, 0x1 ;  /* 0x0000000225147211 */ /* 0x001fe200078208ff */
[C---:B------:R-:W-:Y:S01]  /*0ed0*/  IMAD R43, R6.reuse, 0x4, R23 ;  /* 0x00000004062b7824 */ /* 0x040fe200078e0217 */
[-C--:B------:R-:W-:Y:S02]  /*0ee0*/  LEA.HI.X.SX32 R15, R25, R0.reuse, 0x1, P0 ;  /* 0x00000000190f7211 */ /* 0x080fe400000f0eff */
[----:B------:R-:W-:Y:S01]  /*0ef0*/  LEA.HI.X.SX32 R21, R37, R0, 0x1, P1 ;  /* 0x0000000025157211 */ /* 0x000fe200008f0eff */
[----:B------:R-:W-:Y:S01]  /*0f00*/  IMAD R37, R6, 0x4, R43 ;  /* 0x0000000406257824 */ /* 0x000fe200078e022b */
[C---:B------:R-:W-:Y:S01]  /*0f10*/  LEA R22, P0, R23.reuse, R2, 0x1 ;  /* 0x0000000217167211 */ /* 0x040fe200078008ff */
[----:B------:R0:W3:Y:S03]  /*0f20*/  LDG.E.U16 R82, desc[UR10][R14.64] ;  /* 0x0000000a0e527981 */ /* 0x0000e6000c1e1500 */
[----:B------:R-:W-:Y:S01]  /*0f30*/  LEA.HI.X.SX32 R23, R23, R0, 0x1, P0 ;  /* 0x0000000017177211 */ /* 0x000fe200000f0eff */
[----:B------:R0:W3:Y:S01]  /*0f40*/  LDG.E.U16 R83, desc[UR10][R20.64] ;  /* 0x0000000a14537981 */ /* 0x0000e2000c1e1500 */
[----:B------:R-:W-:-:S02]  /*0f50*/  LEA R24, P1, R37, R2, 0x1 ;  /* 0x0000000225187211 */ /* 0x000fc400078208ff */
[----:B------:R-:W-:Y:S01]  /*0f60*/  LEA R10, P0, R33, R2, 0x1 ;  /* 0x00000002210a7211 */ /* 0x000fe200078008ff */
[----:B------:R4:W3:Y:S01]  /*0f70*/  LDG.E.U16 R84, desc[UR10][R22.64] ;  /* 0x0000000a16547981 */ /* 0x0008e2000c1e1500 */
[-C--:B------:R-:W-:Y:S02]  /*0f80*/  LEA.HI.X.SX32 R25, R37, R0.reuse, 0x1, P1 ;  /* 0x0000000025197211 */ /* 0x080fe400008f0eff */
[----:B------:R-:W-:Y:S02]  /*0f90*/  LEA.HI.X.SX32 R11, R33, R0, 0x1, P0 ;  /* 0x00000000210b7211 */ /* 0x000fe400000f0eff */
[-C--:B-1----:R-:W-:Y:S01]  /*0fa0*/  LEA R12, P1, R31, R2.reuse, 0x1 ;  /* 0x000000021f0c7211 */ /* 0x082fe200078208ff */
[----:B------:R-:W3:Y:S01]  /*0fb0*/  LDG.E.U16 R24, desc[UR10][R24.64] ;  /* 0x0000000a18187981 */ /* 0x000ee2000c1e1500 */
[----:B0-----:R-:W-:Y:S02]  /*0fc0*/  LEA R14, P0, R29, R2, 0x1 ;  /* 0x000000021d0e7211 */ /* 0x001fe400078008ff */
[----:B------:R-:W-:-:S02]  /*0fd0*/  LEA.HI.X.SX32 R13, R31, R0, 0x1, P1 ;  /* 0x000000001f0d7211 */ /* 0x000fc400008f0eff */
[----:B------:R-:W-:Y:S01]  /*0fe0*/  LEA.HI.X.SX32 R15, R29, R0, 0x1, P0 ;  /* 0x000000001d0f7211 */ /* 0x000fe200000f0eff */
[----:B------:R0:W3:Y:S01]  /*0ff0*/  LDG.E.U16 R31, desc[UR10][R10.64] ;  /* 0x0000000a0a1f7981 */ /* 0x0000e2000c1e1500 */
[-C--:B------:R-:W-:Y:S02]  /*1000*/  LEA R16, P1, R39, R2.reuse, 0x1 ;  /* 0x0000000227107211 */ /* 0x080fe400078208ff */
[----:B------:R-:W-:Y:S01]  /*1010*/  LEA R18, P0, R27, R2, 0x1 ;  /* 0x000000021b127211 */ /* 0x000fe200078008ff */
[----:B------:R1:W3:Y:S01]  /*1020*/  LDG.E.U16 R29, desc[UR10][R12.64] ;  /* 0x0000000a0c1d7981 */ /* 0x0002e2000c1e1500 */
[-C--:B------:R-:W-:Y:S02]  /*1030*/  LEA.HI.X.SX32 R17, R39, R0.reuse, 0x1, P1 ;  /* 0x0000000027117211 */ /* 0x080fe400008f0eff */
[----:B------:R-:W-:Y:S01]  /*1040*/  LEA.HI.X.SX32 R19, R27, R0, 0x1, P0 ;  /* 0x000000001b137211 */ /* 0x000fe200000f0eff */
[----:B------:R0:W3:Y:S01]  /*1050*/  LDG.E.U16 R14, desc[UR10][R14.64] ;  /* 0x0000000a0e0e7981 */ /* 0x0000e2000c1e1500 */
[----:B------:R-:W-:-:S02]  /*1060*/  LEA R20, P0, R35, R2, 0x1 ;  /* 0x0000000223147211 */ /* 0x000fc400078008ff */
[----:B----4-:R-:W-:Y:S01]  /*1070*/  LEA R22, P1, R41, R2, 0x1 ;  /* 0x0000000229167211 */ /* 0x010fe200078208ff */
[----:B------:R-:W4:Y:S01]  /*1080*/  LDG.E.U16 R16, desc[UR10][R16.64] ;  /* 0x0000000a10107981 */ /* 0x000f22000c1e1500 */
[----:B------:R-:W-:Y:S02]  /*1090*/  LEA R37, R6, R37, 0x2 ;  /* 0x0000002506257211 */ /* 0x000fe400078e10ff */
[-C--:B------:R-:W-:Y:S01]  /*10a0*/  LEA.HI.X.SX32 R21, R35, R0.reuse, 0x1, P0 ;  /* 0x0000000023157211 */ /* 0x080fe200000f0eff */
[----:B------:R-:W4:Y:S01]  /*10b0*/  LDG.E.U16 R18, desc[UR10][R18.64] ;  /* 0x0000000a12127981 */ /* 0x000f22000c1e1500 */
[----:B------:R-:W-:Y:S02]  /*10c0*/  LEA.HI.X.SX32 R23, R41, R0, 0x1, P1 ;  /* 0x0000000029177211 */ /* 0x000fe400008f0eff */
[-C--:B0-----:R-:W-:Y:S01]  /*10d0*/  LEA R10, P0, R43, R2.reuse, 0x1 ;  /* 0x000000022b0a7211 */ /* 0x081fe200078008ff */
[----:B------:R-:W4:Y:S01]  /*10e0*/  LDG.E.U16 R20, desc[UR10][R20.64] ;  /* 0x0000000a14147981 */ /* 0x000f22000c1e1500 */
[----:B-1----:R-:W-:-:S02]  /*10f0*/  LEA R12, P1, R37, R2, 0x1 ;  /* 0x00000002250c7211 */ /* 0x002fc400078208ff */
[-C--:B------:R-:W-:Y:S01]  /*1100*/  LEA.HI.X.SX32 R11, R43, R0.reuse, 0x1, P0 ;  /* 0x000000002b0b7211 */ /* 0x080fe200000f0eff */
[----:B------:R-:W4:Y:S01]  /*1110*/  LDG.E.U16 R22, desc[UR10][R22.64] ;  /* 0x0000000a16167981 */ /* 0x000f22000c1e1500 */
[----:B------:R-:W-:-:S03]  /*1120*/  LEA.HI.X.SX32 R13, R37, R0, 0x1, P1 ;  /* 0x00000000250d7211 */ /* 0x000fc600008f0eff */
[----:B------:R0:W4:Y:S04]  /*1130*/  LDG.E.U16 R10, desc[UR10][R10.64] ;  /* 0x0000000a0a0a7981 */ /* 0x000128000c1e1500 */
[----:B------:R-:W4:Y:S01]  /*1140*/  LDG.E.U16 R12, desc[UR10][R12.64] ;  /* 0x0000000a0c0c7981 */ /* 0x000f22000c1e1500 */
[----:B------:R-:W1:Y:S01]  /*1150*/  S2UR UR6, SR_CgaCtaId ;  /* 0x00000000000679c3 */ /* 0x000e620000008800 */
[----:B------:R-:W-:Y:S01]  /*1160*/  LOP3.LUT R0, R7, 0x3f, RZ, 0xc0, !PT ;  /* 0x0000003f07007812 */ /* 0x000fe200078ec0ff */
[----:B------:R-:W-:Y:S01]  /*1170*/  VIADD R136, R206, 0x20 ;  /* 0x00000020ce887836 */ /* 0x000fe20000000000 */
[----:B------:R-:W-:Y:S01]  /*1180*/  SHF.R.S32.HI R15, RZ, 0x6, R7 ;  /* 0x00000006ff0f7819 */ /* 0x000fe20000011407 */
[----:B------:R-:W-:Y:S02]  /*1190*/  UMOV UR4, 0x400 ;  /* 0x0000040000047882 */ /* 0x000fe40000000000 */
[----:B------:R-:W-:Y:S01]  /*11a0*/  IMAD.SHL.U32 R0, R0, 0x2, RZ ;  /* 0x0000000200007824 */ /* 0x000fe200078e00ff */
[----:B------:R-:W-:-:S02]  /*11b0*/  SGXT R15, R15, 0x1 ;  /* 0x000000010f0f781a */ /* 0x000fc40000000200 */
[----:B------:R-:W-:Y:S02]  /*11c0*/  ISETP.GE.AND P0, PT, R136, 0x1, PT ;  /* 0x000000018800780c */ /* 0x000fe40003f06270 */
[----:B------:R-:W-:-:S04]  /*11d0*/  LOP3.LUT R0, R0, 0x90, R15, 0x78, !PT ;  /* 0x0000009000007812 */ /* 0x000fc800078e780f */
[----:B0-----:R-:W-:Y:S01]  /*11e0*/  LOP3.LUT R11, R0, 0x20, RZ, 0x3c, !PT ;  /* 0x00000020000b7812 */ /* 0x001fe200078e3cff */
[----:B-1----:R-:W-:Y:S01]  /*11f0*/  ULEA UR6, UR6, UR4, 0x18 ;  /* 0x0000000406067291 */ /* 0x002fe2000f8ec0ff */
[----:B------:R-:W-:Y:S01]  /*1200*/  MOV R2, 0xff800000 ;  /* 0xff80000000027802 */ /* 0x000fe20000000f00 */
[----:B------:R-:W-:Y:S01]  /*1210*/  IMAD.MOV.U32 R167, RZ, RZ, 0x3f800000 ;  /* 0x3f800000ffa77424 */ /* 0x000fe200078e00ff */
[----:B------:R-:W-:Y:S01]  /*1220*/  MOV R166, 0x3f800000 ;  /* 0x3f80000000a67802 */ /* 0x000fe20000000f00 */
[----:B------:R-:W-:Y:S01]  /*1230*/  IMAD.MOV.U32 R164, RZ, RZ, 0x3f800000 ;  /* 0x3f800000ffa47424 */ /* 0x000fe200078e00ff */
[----:B------:R-:W-:-:S04]  /*1240*/  MOV R165, 0x3f800000 ;  /* 0x3f80000000a57802 */ /* 0x000fc80000000f00 */
[----:B--2---:R0:W-:Y:S04]  /*1250*/  STS.U16 [R0+UR6], R3 ;  /* 0x0000000300007988 */ /* 0x0041e80008000406 */
[----:B-----5:R1:W-:Y:S04]  /*1260*/  STS.U16 [R0+UR6+0x200], R4 ;  /* 0x0002000400007988 */ /* 0x0203e80008000406 */
[----:B------:R-:W-:Y:S04]  /*1270*/  STS.U16 [R0+UR6+0x400], R26 ;  /* 0x0004001a00007988 */ /* 0x000fe80008000406 */
[----:B------:R-:W-:Y:S04]  /*1280*/  STS.U16 [R0+UR6+0x600], R30 ;  /* 0x0006001e00007988 */ /* 0x000fe80008000406 */
[----:B------:R-:W-:Y:S04]  /*1290*/  STS.U16 [R0+UR6+0x800], R34 ;  /* 0x0008002200007988 */ /* 0x000fe80008000406 */
[----:B------:R-:W-:Y:S04]  /*12a0*/  STS.U16 [R0+UR6+0xa00], R38 ;  /* 0x000a002600007988 */ /* 0x000fe80008000406 */
[----:B------:R-:W-:Y:S04]  /*12b0*/  STS.U16 [R0+UR6+0xc00], R42 ;  /* 0x000c002a00007988 */ /* 0x000fe80008000406 */
[----:B------:R-:W-:Y:S04]  /*12c0*/  STS.U16 [R0+UR6+0xe00], R45 ;  /* 0x000e002d00007988 */ /* 0x000fe80008000406 */
[----:B------:R-:W-:Y:S04]  /*12d0*/  STS.U16 [R0+UR6+0x1000], R47 ;  /* 0x0010002f00007988 */ /* 0x000fe80008000406 */
[----:B---3--:R-:W-:Y:S04]  /*12e0*/  STS.U16 [R0+UR6+0x1200], R49 ;  /* 0x0012003100007988 */ /* 0x008fe80008000406 */
[----:B------:R-:W-:Y:S04]  /*12f0*/  STS.U16 [R0+UR6+0x1400], R51 ;  /* 0x0014003300007988 */ /* 0x000fe80008000406 */
[----:B------:R-:W-:Y:S04]  /*1300*/  STS.U16 [R0+UR6+0x1600], R53 ;  /* 0x0016003500007988 */ /* 0x000fe80008000406 */
[----:B------:R-:W-:Y:S01]  /*1310*/  STS.U16 [R0+UR6+0x1800], R55 ;  /* 0x0018003700007988 */ /* 0x000fe20008000406 */
[----:B0-----:R-:W-:Y:S01]  /*1320*/  IMAD.MOV.U32 R3, RZ, RZ, -0x800000 ;  /* 0xff800000ff037424 */ /* 0x001fe200078e00ff */
[----:B------:R-:W-:Y:S01]  /*1330*/  CS2R R132, SRZ ;  /* 0x0000000000847805 */ /* 0x000fe2000001ff00 */
[----:B-1----:R-:W-:Y:S01]  /*1340*/  IMAD.MOV.U32 R4, RZ, RZ, -0x800000 ;  /* 0xff800000ff047424 */ /* 0x002fe200078e00ff */
[----:B------:R-:W-:Y:S01]  /*1350*/  CS2R R134, SRZ ;  /* 0x0000000000867805 */ /* 0x000fe2000001ff00 */
[----:B------:R-:W-:Y:S01]  /*1360*/  STS.U16 [R0+UR6+0x1a00], R57 ;  /* 0x001a003900007988 */ /* 0x000fe20008000406 */
[----:B------:R-:W-:-:S02]  /*1370*/  CS2R R128, SRZ ;  /* 0x0000000000807805 */ /* 0x000fc4000001ff00 */
[----:B------:R-:W-:Y:S01]  /*1380*/  CS2R R130, SRZ ;  /* 0x0000000000827805 */ /* 0x000fe2000001ff00 */
[----:B------:R-:W-:Y:S01]  /*1390*/  STS.U16 [R0+UR6+0x1c00], R59 ;  /* 0x001c003b00007988 */ /* 0x000fe20008000406 */
[----:B------:R-:W-:Y:S02]  /*13a0*/  CS2R R124, SRZ ;  /* 0x00000000007c7805 */ /* 0x000fe4000001ff00 */
[----:B------:R-:W-:Y:S02]  /*13b0*/  CS2R R126, SRZ ;  /* 0x00000000007e7805 */ /* 0x000fe4000001ff00 */
[----:B------:R-:W-:Y:S02]  /*13c0*/  CS2R R120, SRZ ;  /* 0x0000000000787805 */ /* 0x000fe4000001ff00 */
[----:B------:R-:W-:Y:S02]  /*13d0*/  CS2R R122, SRZ ;  /* 0x00000000007a7805 */ /* 0x000fe4000001ff00 */
[----:B------:R-:W-:-:S02]  /*13e0*/  CS2R R116, SRZ ;  /* 0x0000000000747805 */ /* 0x000fc4000001ff00 */
[----:B------:R-:W-:Y:S02]  /*13f0*/  CS2R R118, SRZ ;  /* 0x0000000000767805 */ /* 0x000fe4000001ff00 */
        /* <DEDUP_REMOVED lines=9> */
[----:B------:R-:W-:Y:S01]  /*1490*/  CS2R R98, SRZ ;  /* 0x0000000000627805 */ /* 0x000fe2000001ff00 */
[----:B------:R-:W-:Y:S04]  /*14a0*/  STS.U16 [R0+UR6+0x2000], R63 ;  /* 0x0020003f00007988 */ /* 0x000fe80008000406 */
[----:B------:R-:W-:Y:S01]  /*14b0*/  STS.U16 [R0+UR6+0x1e00], R61 ;  /* 0x001e003d00007988 */ /* 0x000fe20008000406 */
[----:B------:R-:W-:-:S02]  /*14c0*/  CS2R R92, SRZ ;  /* 0x00000000005c7805 */ /* 0x000fc4000001ff00 */
[----:B------:R-:W-:Y:S02]  /*14d0*/  CS2R R94, SRZ ;  /* 0x00000000005e7805 */ /* 0x000fe4000001ff00 */
[----:B------:R-:W-:Y:S02]  /*14e0*/  CS2R R88, SRZ ;  /* 0x0000000000587805 */ /* 0x000fe4000001ff00 */
[----:B------:R-:W-:Y:S02]  /*14f0*/  CS2R R90, SRZ ;  /* 0x00000000005a7805 */ /* 0x000fe4000001ff00 */
[----:B------:R-:W-:Y:S02]  /*1500*/  CS2R R86, SRZ ;  /* 0x0000000000567805 */ /* 0x000fe4000001ff00 */
[----:B------:R-:W-:Y:S01]  /*1510*/  LOP3.LUT R201, R7, 0x1c, RZ, 0xc0, !PT ;  /* 0x0000001c07c97812 */ /* 0x000fe200078ec0ff */
[----:B------:R-:W-:Y:S04]  /*1520*/  STS.U16 [R0+UR6+0x2200], R65 ;  /* 0x0022004100007988 */ /* 0x000fe80008000406 */
[----:B------:R-:W-:Y:S04]  /*1530*/  STS.U16 [R0+UR6+0x2400], R67 ;  /* 0x0024004300007988 */ /* 0x000fe80008000406 */
[----:B------:R-:W-:Y:S04]  /*1540*/  STS.U16 [R0+UR6+0x2800], R71 ;  /* 0x0028004700007988 */ /* 0x000fe80008000406 */
[----:B------:R-:W-:Y:S04]  /*1550*/  STS.U16 [R0+UR6+0x2600], R69 ;  /* 0x0026004500007988 */ /* 0x000fe80008000406 */
[----:B------:R-:W-:Y:S04]  /*1560*/  STS.U16 [R0+UR6+0x2a00], R73 ;  /* 0x002a004900007988 */ /* 0x000fe80008000406 */
[----:B------:R-:W-:Y:S04]  /*1570*/  STS.U16 [R0+UR6+0x2c00], R75 ;  /* 0x002c004b00007988 */ /* 0x000fe80008000406 */
[----:B------:R-:W-:Y:S04]  /*1580*/  STS.U16 [R0+UR6+0x3000], R78 ;  /* 0x0030004e00007988 */ /* 0x000fe80008000406 */
[----:B------:R-:W-:Y:S04]  /*1590*/  STS.U16 [R0+UR6+0x2e00], R77 ;  /* 0x002e004d00007988 */ /* 0x000fe80008000406 */
[----:B------:R0:W-:Y:S04]  /*15a0*/  STS.U16 [R0+UR6+0x3200], R79 ;  /* 0x0032004f00007988 */ /* 0x0001e80008000406 */
[----:B------:R-:W-:Y:S04]  /*15b0*/  STS.U16 [R0+UR6+0x3400], R80 ;  /* 0x0034005000007988 */ /* 0x000fe80008000406 */
[----:B------:R1:W-:Y:S01]  /*15c0*/  STS.U16 [R0+UR6+0x3600], R81 ;  /* 0x0036005100007988 */ /* 0x0003e20008000406 */
[----:B0-----:R-:W-:-:S03]  /*15d0*/  CS2R R78, SRZ ;  /* 0x00000000004e7805 */ /* 0x001fc6000001ff00 */
[----:B------:R-:W-:Y:S04]  /*15e0*/  STS.U16 [R0+UR6+0x3800], R82 ;  /* 0x0038005200007988 */ /* 0x000fe80008000406 */
[----:B------:R0:W-:Y:S04]  /*15f0*/  STS.U16 [R0+UR6+0x3a00], R83 ;  /* 0x003a005300007988 */ /* 0x0001e80008000406 */
[----:B------:R2:W-:Y:S01]  /*1600*/  STS.U16 [R0+UR6+0x3c00], R84 ;  /* 0x003c005400007988 */ /* 0x0005e20008000406 */
[----:B-1----:R-:W-:-:S03]  /*1610*/  CS2R R80, SRZ ;  /* 0x0000000000507805 */ /* 0x002fc6000001ff00 */
[----:B------:R1:W-:Y:S01]  /*1620*/  STS.U16 [R0+UR6+0x3e00], R24 ;  /* 0x003e001800007988 */ /* 0x0003e20008000406 */
[----:B0-----:R-:W-:-:S03]  /*1630*/  CS2R R82, SRZ ;  /* 0x0000000000527805 */ /* 0x001fc6000001ff00 */
[----:B------:R-:W-:Y:S01]  /*1640*/  STS.U16 [R11+UR6+0x100], R8 ;  /* 0x000100080b007988 */ /* 0x000fe20008000406 */
[----:B--2---:R-:W-:-:S03]  /*1650*/  CS2R R84, SRZ ;  /* 0x0000000000547805 */ /* 0x004fc6000001ff00 */
[----:B------:R-:W-:Y:S04]  /*1660*/  STS.U16 [R11+UR6+0x300], R9 ;  /* 0x000300090b007988 */ /* 0x000fe80008000406 */
[----:B------:R-:W-:Y:S01]  /*1670*/  STS.U16 [R11+UR6+0x500], R28 ;  /* 0x0005001c0b007988 */ /* 0x000fe20008000406 */
[----:B-1----:R-:W-:-:S03]  /*1680*/  IMAD.MOV.U32 R0, RZ, RZ, -0x800000 ;  /* 0xff800000ff007424 */ /* 0x002fc600078e00ff */
        /* <DEDUP_REMOVED lines=18> */
[----:B------:R1:W-:Y:S04]  /*17b0*/  STS.U16 [R11+UR6+0x2b00], R74 ;  /* 0x002b004a0b007988 */ /* 0x0003e80008000406 */
[----:B------:R2:W-:Y:S04]  /*17c0*/  STS.U16 [R11+UR6+0x2d00], R76 ;  /* 0x002d004c0b007988 */ /* 0x0005e80008000406 */
[----:B------:R-:W-:Y:S01]  /*17d0*/  STS.U16 [R11+UR6+0x2f00], R31 ;  /* 0x002f001f0b007988 */ /* 0x000fe20008000406 */
[----:B0-----:R-:W-:-:S03]  /*17e0*/  CS2R R72, SRZ ;  /* 0x0000000000487805 */ /* 0x001fc6000001ff00 */
[----:B------:R-:W-:Y:S01]  /*17f0*/  STS.U16 [R11+UR6+0x3100], R29 ;  /* 0x0031001d0b007988 */ /* 0x000fe20008000406 */
[----:B-1----:R-:W-:-:S03]  /*1800*/  CS2R R74, SRZ ;  /* 0x00000000004a7805 */ /* 0x002fc6000001ff00 */
[----:B------:R-:W-:Y:S01]  /*1810*/  STS.U16 [R11+UR6+0x3300], R14 ;  /* 0x0033000e0b007988 */ /* 0x000fe20008000406 */
[----:B--2---:R-:W-:-:S03]  /*1820*/  CS2R R76, SRZ ;  /* 0x00000000004c7805 */ /* 0x004fc6000001ff00 */
[----:B----4-:R-:W-:Y:S04]  /*1830*/  STS.U16 [R11+UR6+0x3500], R16 ;  /* 0x003500100b007988 */ /* 0x010fe80008000406 */
[----:B------:R-:W-:Y:S04]  /*1840*/  STS.U16 [R11+UR6+0x3700], R18 ;  /* 0x003700120b007988 */ /* 0x000fe80008000406 */
[----:B------:R-:W-:Y:S04]  /*1850*/  STS.U16 [R11+UR6+0x3900], R20 ;  /* 0x003900140b007988 */ /* 0x000fe80008000406 */
[----:B------:R-:W-:Y:S04]  /*1860*/  STS.U16 [R11+UR6+0x3b00], R22 ;  /* 0x003b00160b007988 */ /* 0x000fe80008000406 */
[----:B------:R0:W-:Y:S04]  /*1870*/  STS.U16 [R11+UR6+0x3d00], R10 ;  /* 0x003d000a0b007988 */ /* 0x0001e80008000406 */
[----:B------:R1:W-:Y:S01]  /*1880*/  STS.U16 [R11+UR6+0x3f00], R12 ;  /* 0x003f000c0b007988 */ /* 0x0003e20008000406 */
[----:B0-----:R-:W-:Y:S01]  /*1890*/  LOP3.LUT R10, R7, 0x7f, RZ, 0xc0, !PT ;  /* 0x0000007f070a7812 */ /* 0x001fe200078ec0ff */
[----:B------:R-:W-:Y:S06]  /*18a0*/  @!P0 BRA `(.L_x_0) ;  /* 0x0000005000bc8947 */ /* 0x000fec0003800000 */
[----:B------:R-:W0:Y:S01]  /*18b0*/  LDC R41, c[0x0][0x3d8] ;  /* 0x0000f600ff297b82 */ /* 0x000e220000000800 */
[C---:B------:R-:W-:Y:S01]  /*18c0*/  LEA.HI R209, R201.reuse, 0x18, RZ, 0x1e ;  /* 0x00000018c9d17811 */ /* 0x040fe200078ff0ff */
[----:B------:R-:W2:Y:S01]  /*18d0*/  LDCU.64 UR4, c[0x0][0x3d0] ;  /* 0x00007a00ff0477ac */ /* 0x000ea20008000a00 */
[C---:B------:R-:W-:Y:S02]  /*18e0*/  LEA.HI R207, R201.reuse, 0x10, RZ, 0x1e ;  /* 0x00000010c9cf7811 */ /* 0x040fe400078ff0ff */
[----:B------:R-:W-:Y:S02]  /*18f0*/  CS2R R132, SRZ ;  /* 0x0000000000847805 */ /* 0x000fe4000001ff00 */
[----:B------:R-:W-:Y:S01]  /*1900*/  LEA.HI R3, R201, 0x8, RZ, 0x1e ;  /* 0x00000008c9037811 */ /* 0x000fe200078ff0ff */
[C---:B------:R-:W-:Y:S01]  /*1910*/  IMAD.IADD R209, R206.reuse, 0x1, R209 ;  /* 0x00000001ced17824 */ /* 0x040fe200078e02d1 */
[C---:B------:R-:W-:Y:S01]  /*1920*/  LOP3.LUT R2, R7.reuse, 0x60, RZ, 0xc0, !PT ;  /* 0x0000006007027812 */ /* 0x040fe200078ec0ff */
[----:B------:R-:W3:Y:S01]  /*1930*/  LDC.64 R8, c[0x0][0x3c0] ;  /* 0x0000f000ff087b82 */ /* 0x000ee20000000a00 */
[----:B------:R-:W-:Y:S01]  /*1940*/  LOP3.LUT R15, R7, 0x7, RZ, 0xc0, !PT ;  /* 0x00000007070f7812 */ /* 0x000fe200078ec0ff */
[C---:B------:R-:W-:Y:S01]  /*1950*/  IMAD.IADD R207, R206.reuse, 0x1, R207 ;  /* 0x00000001cecf7824 */ /* 0x040fe200078e02cf */
[----:B------:R-:W-:Y:S01]  /*1960*/  LEA.HI R201, R201, R206, RZ, 0x1e ;  /* 0x000000cec9c97211 */ /* 0x000fe200078ff0ff */
[----:B------:R-:W-:Y:S01]  /*1970*/  IMAD.IADD R206, R206, 0x1, R3 ;  /* 0x00000001cece7824 */ /* 0x000fe200078e0203 */
[C---:B------:R-:W-:Y:S01]  /*1980*/  LEA R14, R2.reuse, R15, 0x3 ;  /* 0x0000000f020e7211 */ /* 0x040fe200078e18ff */
[----:B------:R-:W-:Y:S01]  /*1990*/  IMAD.SHL.U32 R3, R7, 0x2, RZ ;  /* 0x0000000207037824 */ /* 0x000fe200078e00ff */
[----:B------:R-:W-:Y:S01]  /*19a0*/  SHF.R.U32.HI R17, RZ, 0x1, R2 ;  /* 0x00000001ff117819 */ /* 0x000fe20000011602 */
[----:B------:R-:W4:Y:S01]  /*19b0*/  LDC.64 R38, c[0x0][0x390] ;  /* 0x0000e400ff267b82 */ /* 0x000f220000000a00 */
[----:B------:R-:W-:-:S02]  /*19c0*/  LEA R16, R2, UR6, 0x4 ;  /* 0x0000000602107c11 */ /* 0x000fc4000f8e20ff */
[----:B------:R-:W-:Y:S02]  /*19d0*/  CS2R R134, SRZ ;  /* 0x0000000000867805 */ /* 0x000fe4000001ff00 */
[----:B------:R-:W-:Y:S01]  /*19e0*/  SHF.L.U32 R2, R14, 0x4, RZ ;  /* 0x000000040e027819 */ /* 0x000fe200000006ff */
[----:B--2---:R-:W-:Y:S01]  /*19f0*/  UIMAD UR4, UR7, UR4, URZ ;  /* 0x00000004070472a4 */ /* 0x004fe2000f8e02ff */
[----:B------:R-:W-:Y:S02]  /*1a00*/  LOP3.LUT R0, R7, 0x1f, RZ, 0xc0, !PT ;  /* 0x0000001f07007812 */ /* 0x000fe400078ec0ff */
[----:B------:R-:W-:Y:S02]  /*1a10*/  CS2R R128, SRZ ;  /* 0x0000000000807805 */ /* 0x000fe4000001ff00 */
[----:B------:R-:W-:Y:S01]  /*1a20*/  LOP3.LUT R2, R2, 0x30, R3, 0x78, !PT ;  /* 0x0000003002027812 */ /* 0x000fe200078e7803 */
[----:B0-----:R-:W-:Y:S01]  /*1a30*/  IMAD R4, R5, R41, RZ ;  /* 0x0000002905047224 */ /* 0x001fe200078e02ff */
[----:B------:R-:W0:Y:S01]  /*1a40*/  LDC R37, c[0x0][0x3c8] ;  /* 0x0000f200ff257b82 */ /* 0x000e220000000800 */
[----:B------:R-:W-:Y:S01]  /*1a50*/  IMAD.SHL.U32 R5, R7, 0x8, RZ ;  /* 0x0000000807057824 */ /* 0x000fe200078e00ff */
[----:B------:R-:W-:Y:S01]  /*1a60*/  LEA R252, R0, UR6, 0x6 ;  /* 0x0000000600fc7c11 */ /* 0x000fe2000f8e30ff */
[----:B-1----:R-:W-:Y:S01]  /*1a70*/  IMAD R11, R41, 0x4, R4 ;  /* 0x00000004290b7824 */ /* 0x002fe200078e0204 */
[----:B------:R-:W-:-:S02]  /*1a80*/  LOP3.LUT P6, RZ, R7, 0x3, RZ, 0xc0, !PT ;  /* 0x0000000307ff7812 */ /* 0x000fc400078cc0ff */
[----:B------:R-:W-:Y:S02]  /*1a90*/  CS2R R130, SRZ ;  /* 0x0000000000827805 */ /* 0x000fe4000001ff00 */
[----:B------:R-:W-:Y:S01]  /*1aa0*/  LOP3.LUT R6, R5, 0x30, RZ, 0xc0, !PT ;  /* 0x0000003005067812 */ /* 0x000fe200078ec0ff */
[----:B------:R-:W-:Y:S01]  /*1ab0*/  IMAD.SHL.U32 R5, R15, 0x40, RZ ;  /* 0x000000400f057824 */ /* 0x000fe200078e00ff */
[C---:B------:R-:W-:Y:S01]  /*1ac0*/  LEA R12, R41.reuse, R11, 0x2 ;  /* 0x0000000b290c7211 */ /* 0x040fe200078e10ff */
[----:B------:R-:W1:Y:S01]  /*1ad0*/  LDC.64 R34, c[0x0][0x388] ;  /* 0x0000e200ff227b82 */ /* 0x000e620000000a00 */
[----:B------:R-:W-:Y:S01]  /*1ae0*/  LOP3.LUT R14, R6, 0x30, R3, 0x78, !PT ;  /* 0x00000030060e7812 */ /* 0x000fe200078e7803 */
[----:B---3--:R-:W-:Y:S01]  /*1af0*/  IMAD R8, R8, UR7, RZ ;  /* 0x0000000708087c24 */ /* 0x008fe2000f8e02ff */
[----:B------:R-:W-:Y:S01]  /*1b00*/  LOP3.LUT R17, R6, R17, RZ, 0x3c, !PT ;  /* 0x0000001106117212 */ /* 0x000fe200078e3cff */
[----:B------:R-:W-:Y:S01]  /*1b10*/  IMAD R13, R41, 0x4, R12 ;  /* 0x00000004290d7824 */ /* 0x000fe200078e020c */
[----:B------:R-:W-:Y:S01]  /*1b20*/  LOP3.LUT R6, R5, R6, RZ, 0xfc, !PT ;  /* 0x0000000605067212 */ /* 0x000fe200078efcff */
[----:B------:R-:W-:Y:S01]  /*1b30*/  IMAD R61, R9, 0x5, RZ ;  /* 0x00000005093d7824 */ /* 0x000fe200078e02ff */
[----:B------:R-:W-:Y:S01]  /*1b40*/  IADD3 R5, PT, PT, R5, R16, R14 ;  /* 0x0000001005057210 */ /* 0x000fe20007ffe00e */
[----:B------:R-:W-:Y:S01]  /*1b50*/  IMAD R18, R41, 0x4, R13 ;  /* 0x0000000429127824 */ /* 0x000fe200078e020d */
[----:B------:R-:W-:Y:S01]  /*1b60*/  LOP3.LUT R14, R6, 0x10, R3, 0x78, !PT ;  /* 0x00000010060e7812 */ /* 0x000fe200078e7803 */
[----:B------:R-:W-:Y:S01]  /*1b70*/  IMAD R6, R15, 0x200, R2 ;  /* 0x000002000f067824 */ /* 0x000fe200078e0202 */
[----:B------:R-:W-:Y:S01]  /*1b80*/  LOP3.LUT R7, R7, 0x10, RZ, 0xc0, !PT ;  /* 0x0000001007077812 */ /* 0x000fe200078ec0ff */
[----:B------:R-:W-:Y:S01]  /*1b90*/  IMAD R2, R0, UR5, RZ ;  /* 0x0000000500027c24 */ /* 0x000fe2000f8e02ff */
[----:B------:R-:W-:Y:S01]  /*1ba0*/  LEA R19, R41, R18, 0x2 ;  /* 0x0000001229137211 */ /* 0x000fe200078e10ff */
[----:B------:R-:W-:Y:S01]  /*1bb0*/  USHF.L.U32 UR5, UR4, 0x1, URZ ;  /* 0x0000000104057899 */ /* 0x000fe200080006ff */
[----:B------:R-:W-:Y:S01]  /*1bc0*/  IMAD.IADD R252, R17, 0x1, R252 ;  /* 0x0000000111fc7824 */ /* 0x000fe200078e02fc */
[----:B------:R-:W-:Y:S01]  /*1bd0*/  SHF.L.U32 R59, R9, 0x2, RZ ;  /* 0x00000002093b7819 */ /* 0x000fe200000006ff */
[----:B0-----:R-:W-:Y:S01]  /*1be0*/  IMAD R10, R10, R37, RZ ;  /* 0x000000250a0a7224 */ /* 0x001fe200078e02ff */
[----:B------:R-:W-:Y:S01]  /*1bf0*/  SHF.L.U32 R3, R2, 0x1, RZ ;  /* 0x0000000102037819 */ /* 0x000fe200000006ff */
[----:B------:R-:W-:Y:S01]  /*1c00*/  IMAD R20, R41, 0x4, R19 ;  /* 0x0000000429147824 */ /* 0x000fe200078e0213 */
[----:B------:R-:W-:Y:S01]  /*1c10*/  LOP3.LUT R56, R6, 0x40, RZ, 0x3c, !PT ;  /* 0x0000004006387812 */ /* 0x000fe200078e3cff */
[----:B------:R-:W-:Y:S01]  /*1c20*/  IMAD R7, R7, 0x20, R14 ;  /* 0x0000002007077824 */ /* 0x000fe200078e020e */
[----:B----4-:R-:W-:Y:S01]  /*1c30*/  IADD3 R163, P2, P3, R3, UR5, R38 ;  /* 0x0000000503a37c10 */ /* 0x010fe2000fb5e026 */
[----:B------:R-:W-:Y:S01]  /*1c40*/  UIMAD.WIDE UR4, UR4, 0x2, URZ ;  /* 0x00000002040478a5 */ /* 0x000fe2000f8e02ff */
[----:B------:R-:W-:Y:S01]  /*1c50*/  LEA R21, R41, R20, 0x2 ;  /* 0x0000001429157211 */ /* 0x000fe200078e10ff */
[----:B------:R-:W-:Y:S01]  /*1c60*/  IMAD R0, R37, 0x80, R10 ;  /* 0x0000008025007824 */ /* 0x000fe200078e020a */
[----:B-1----:R-:W-:Y:S01]  /*1c70*/  LEA R17, P0, R8, R34, 0x1 ;  /* 0x0000002208117211 */ /* 0x002fe200078008ff */
[----:B------:R-:W-:Y:S01]  /*1c80*/  IMAD.HI R2, R2, 0x2, RZ ;  /* 0x0000000202027827 */ /* 0x000fe200078e02ff */
[----:B------:R-:W-:-:S02]  /*1c90*/  LEA R22, R41, R21, 0x2 ;  /* 0x0000001529167211 */ /* 0x000fc400078e10ff */
[----:B------:R-:W-:Y:S02]  /*1ca0*/  CS2R R124, SRZ ;  /* 0x00000000007c7805 */ /* 0x000fe4000001ff00 */
[----:B------:R-:W-:Y:S01]  /*1cb0*/  LEA.HI.X.SX32 R35, R8, R35, 0x1, P0 ;  /* 0x0000002308237211 */ /* 0x000fe200000f0eff */
[----:B------:R-:W-:Y:S01]  /*1cc0*/  IMAD R63, R9, 0x6, RZ ;  /* 0x00000006093f7824 */ /* 0x000fe200078e02ff */
[----:B------:R-:W-:Y:S01]  /*1cd0*/  LEA R23, R41, R22, 0x2 ;  /* 0x0000001629177211 */ /* 0x000fe200078e10ff */
[C---:B------:R-:W-:Y:S01]  /*1ce0*/  IMAD R57, R9.reuse, 0x7, RZ ;  /* 0x0000000709397824 */ /* 0x040fe200078e02ff */
[-C--:B------:R-:W-:Y:S01]  /*1cf0*/  LEA R14, P0, R10, R17.reuse, 0x1 ;  /* 0x000000110a0e7211 */ /* 0x080fe200078008ff */
[----:B------:R-:W-:Y:S01]  /*1d00*/  IMAD.SHL.U32 R55, R9, 0x8, RZ ;  /* 0x0000000809377824 */ /* 0x000fe200078e00ff */
[----:B------:R-:W-:Y:S01]  /*1d10*/  LEA R16, P1, R0, R17, 0x1 ;  /* 0x0000001100107211 */ /* 0x000fe200078208ff */
[----:B------:R-:W-:Y:S01]  /*1d20*/  IMAD R24, R41, 0x4, R23 ;  /* 0x0000000429187824 */ /* 0x000fe200078e0217 */
[----:B------:R-:W-:Y:S01]  /*1d30*/  LEA.HI.X.SX32 R15, R10, R35, 0x1, P0 ;  /* 0x000000230a0f7211 */ /* 0x000fe200000f0eff */
[----:B------:R-:W-:Y:S01]  /*1d40*/  IMAD R53, R9, 0x9, RZ ;  /* 0x0000000909357824 */ /* 0x000fe200078e02ff */
[----:B------:R-:W-:Y:S01]  /*1d50*/  IADD3.X R37, PT, PT, R2, UR5, R39, P2, P3 ;  /* 0x0000000502257c10 */ /* 0x000fe200097e6427 */
[----:B------:R-:W-:Y:S01]  /*1d60*/  IMAD R25, R41, 0x4, R24 ;  /* 0x0000000429197824 */ /* 0x000fe200078e0218 */
[-C--:B------:R-:W-:Y:S01]  /*1d70*/  LEA R46, P0, R4, R163.reuse, 0x1 ;  /* 0x000000a3042e7211 */ /* 0x080fe200078008ff */
[----:B------:R-:W-:Y:S01]  /*1d80*/  IMAD.WIDE R64, R61, 0x2, R14 ;  /* 0x000000023d407825 */ /* 0x000fe200078e020e */
[----:B------:R-:W-:-:S02]  /*1d90*/  LEA R42, P2, R12, R163, 0x1 ;  /* 0x000000a30c2a7211 */ /* 0x000fc400078408ff */
[----:B------:R-:W-:Y:S02]  /*1da0*/  CS2R R126, SRZ ;  /* 0x00000000007e7805 */ /* 0x000fe4000001ff00 */
[----:B------:R-:W-:Y:S01]  /*1db0*/  LEA.HI.X.SX32 R17, R0, R35, 0x1, P1 ;  /* 0x0000002300117211 */ /* 0x000fe200008f0eff */
[----:B------:R-:W-:Y:S01]  /*1dc0*/  IMAD R26, R41, 0x4, R25 ;  /* 0x00000004291a7824 */ /* 0x000fe200078e0219 */
[-C--:B------:R-:W-:Y:S01]  /*1dd0*/  LEA.HI.X.SX32 R47, R4, R37.reuse, 0x1, P0 ;  /* 0x00000025042f7211 */ /* 0x080fe200000f0eff */
[----:B------:R-:W-:Y:S01]  /*1de0*/  IMAD R49, R9, 0xa, RZ ;  /* 0x0000000a09317824 */ /* 0x000fe200078e02ff */
[----:B------:R-:W-:Y:S01]  /*1df0*/  LEA.HI.X.SX32 R43, R12, R37, 0x1, P2 ;  /* 0x000000250c2b7211 */ /* 0x000fe200010f0eff */
[----:B------:R-:W-:Y:S01]  /*1e00*/  IMAD R27, R41, 0x4, R26 ;  /* 0x00000004291b7824 */ /* 0x000fe200078e021a */
[-C--:B------:R-:W-:Y:S01]  /*1e10*/  LEA R44, P1, R11, R163.reuse, 0x1 ;  /* 0x000000a30b2c7211 */ /* 0x080fe200078208ff */
[----:B------:R0:W-:Y:S01]  /*1e20*/  STL.64 [R1+0xa8], R46 ;  /* 0x0000a82e01007387 */ /* 0x0001e20000100a00 */
[----:B------:R-:W-:Y:S01]  /*1e30*/  LEA R34, P2, R19, R163, 0x1 ;  /* 0x000000a313227211 */ /* 0x000fe200078408ff */
[----:B------:R-:W-:Y:S01]  /*1e40*/  IMAD R28, R41, 0x4, R27 ;  /* 0x00000004291c7824 */ /* 0x000fe200078e021b */
[----:B------:R-:W-:Y:S01]  /*1e50*/  LEA.HI.X.SX32 R45, R11, R37, 0x1, P1 ;  /* 0x000000250b2d7211 */ /* 0x000fe200008f0eff */
[----:B------:R1:W-:Y:S01]  /*1e60*/  STL.64 [R1+0x98], R42 ;  /* 0x0000982a01007387 */ /* 0x0003e20000100a00 */
[C---:B------:R-:W-:Y:S01]  /*1e70*/  LEA R38, P1, R18.reuse, R163, 0x1 ;  /* 0x000000a312267211 */ /* 0x040fe200078208ff */
[----:B------:R-:W-:Y:S01]  /*1e80*/  IMAD.WIDE R66, R59, 0x2, R16 ;  /* 0x000000023b427825 */ /* 0x000fe200078e0210 */
[----:B------:R-:W-:Y:S01]  /*1e90*/  LEA R29, R41, R28, 0x2 ;  /* 0x0000001c291d7211 */ /* 0x000fe200078e10ff */
[----:B------:R2:W-:Y:S01]  /*1ea0*/  STL.64 [R1+0xa0], R44 ;  /* 0x0000a02c01007387 */ /* 0x0005e20000100a00 */
[----:B------:R-:W-:Y:S01]  /*1eb0*/  LEA.HI.X.SX32 R39, R18, R37, 0x1, P1 ;  /* 0x0000002512277211 */ /* 0x000fe200008f0eff */
[----:B------:R-:W-:Y:S01]  /*1ec0*/  IMAD R36, R9, 0x12, RZ ;  /* 0x0000001209247824 */ /* 0x000fe200078e02ff */
[----:B------:R-:W-:Y:S01]  /*1ed0*/  LEA R30, R41, R29, 0x2 ;  /* 0x0000001d291e7211 */ /* 0x000fe200078e10ff */
[----:B------:R-:W-:Y:S01]  /*1ee0*/  IMAD R40, R9, 0x15, RZ ;  /* 0x0000001509287824 */ /* 0x000fe200078e02ff */
[----:B------:R-:W-:Y:S01]  /*1ef0*/  LEA.HI.X.SX32 R35, R19, R37, 0x1, P2 ;  /* 0x0000002513237211 */ /* 0x000fe200010f0eff */
[----:B0-----:R-:W-:Y:S01]  /*1f00*/  IMAD R46, R9, 0x19, RZ ;  /* 0x00000019092e7824 */ /* 0x001fe200078e02ff */
[----:B------:R-:W-:Y:S01]  /*1f10*/  LOP3.LUT R58, R7, 0x20, RZ, 0x3c, !PT ;  /* 0x00000020073a7812 */ /* 0x000fe200078e3cff */
[----:B------:R-:W-:Y:S01]  /*1f20*/  IMAD R31, R41, 0x4, R30 ;  /* 0x00000004291f7824 */ /* 0x000fe200078e021e */
[----:B-1----:R-:W-:Y:S01]  /*1f30*/  LEA R42, P0, R13, R163, 0x1 ;  /* 0x000000a30d2a7211 */ /* 0x002fe200078008ff */
[----:B------:R-:W-:Y:S01]  /*1f40*/  IMAD.WIDE R58, R61, 0x2, R16 ;  /* 0x000000023d3a7825 */ /* 0x000fe200078e0210 */
[----:B------:R-:W-:-:S02]  /*1f50*/  CS2R R120, SRZ ;  /* 0x0000000000787805 */ /* 0x000fc4000001ff00 */
[----:B------:R-:W-:Y:S02]  /*1f60*/  CS2R R122, SRZ ;  /* 0x00000000007a7805 */ /* 0x000fe4000001ff00 */
[----:B------:R-:W-:Y:S01]  /*1f70*/  LEA.HI.X.SX32 R43, R13, R37, 0x1, P0 ;  /* 0x000000250d2b7211 */ /* 0x000fe200000f0eff */
[----:B------:R-:W-:Y:S01]  /*1f80*/  IMAD R32, R41, 0x4, R31 ;  /* 0x0000000429207824 */ /* 0x000fe200078e021f */
[----:B------:R-:W-:Y:S01]  /*1f90*/  CS2R R116, SRZ ;  /* 0x0000000000747805 */ /* 0x000fe2000001ff00 */
[----:B------:R-:W-:Y:S01]  /*1fa0*/  IMAD.WIDE R60, R63, 0x2, R14 ;  /* 0x000000023f3c7825 */ /* 0x000fe200078e020e */
[----:B------:R-:W-:Y:S01]  /*1fb0*/  CS2R R118, SRZ ;  /* 0x0000000000767805 */ /* 0x000fe2000001ff00 */
[----:B------:R0:W-:Y:S01]  /*1fc0*/  STL.64 [R1+0x90], R42 ;  /* 0x0000902a01007387 */ /* 0x0001e20000100a00 */
[----:B------:R-:W-:Y:S01]  /*1fd0*/  CS2R R112, SRZ ;  /* 0x0000000000707805 */ /* 0x000fe2000001ff00 */
[----:B------:R-:W-:Y:S01]  /*1fe0*/  IMAD R33, R41, 0x4, R32 ;  /* 0x0000000429217824 */ /* 0x000fe200078e0220 */
[----:B------:R-:W-:Y:S01]  /*1ff0*/  CS2R R114, SRZ ;  /* 0x0000000000727805 */ /* 0x000fe2000001ff00 */
[----:B------:R1:W-:Y:S01]  /*2000*/  STL.64 [R1+0x88], R38 ;  /* 0x0000882601007387 */ /* 0x0003e20000100a00 */
[----:B------:R-:W-:Y:S01]  /*2010*/  IMAD.WIDE R62, R63, 0x2, R16 ;  /* 0x000000023f3e7825 */ /* 0x000fe200078e0210 */
[----:B------:R-:W-:-:S02]  /*2020*/  CS2R R108, SRZ ;  /* 0x00000000006c7805 */ /* 0x000fc4000001ff00 */
[----:B------:R-:W-:Y:S01]  /*2030*/  LEA R3, R41, R33, 0x2 ;  /* 0x0000002129037211 */ /* 0x000fe200078e10ff */
[----:B------:R3:W-:Y:S01]  /*2040*/  STL.64 [R1+0x80], R34 ;  /* 0x0000802201007387 */ /* 0x0007e20000100a00 */
[C---:B--2---:R-:W-:Y:S01]  /*2050*/  IMAD R45, R9.reuse, 0xb, RZ ;  /* 0x0000000b092d7824 */ /* 0x044fe200078e02ff */
[----:B------:R-:W-:Y:S01]  /*2060*/  CS2R R110, SRZ ;  /* 0x00000000006e7805 */ /* 0x000fe2000001ff00 */
[----:B------:R-:W-:Y:S01]  /*2070*/  IMAD R44, R9, 0x18, RZ ;  /* 0x00000018092c7824 */ /* 0x000fe200078e02ff */
[-C--:B0-----:R-:W-:Y:S01]  /*2080*/  LEA R42, P0, R20, R163.reuse, 0x1 ;  /* 0x000000a3142a7211 */ /* 0x081fe200078008ff */
[----:B------:R-:W-:Y:S01]  /*2090*/  IMAD R8, R41, 0x4, R3 ;  /* 0x0000000429087824 */ /* 0x000fe200078e0203 */
[----:B------:R-:W-:Y:S01]  /*20a0*/  CS2R R104, SRZ ;  /* 0x0000000000687805 */ /* 0x000fe2000001ff00 */
[----:B------:R-:W-:Y:S01]  /*20b0*/  IMAD R47, R9, 0x1a, RZ ;  /* 0x0000001a092f7824 */ /* 0x000fe200078e02ff */
[-C--:B-1----:R-:W-:Y:S01]  /*20c0*/  LEA R38, P1, R21, R163.reuse, 0x1 ;  /* 0x000000a315267211 */ /* 0x082fe200078208ff */
[----:B------:R-:W-:Y:S01]  /*20d0*/  IMAD R48, R9, 0x1b, RZ ;  /* 0x0000001b09307824 */ /* 0x000fe200078e02ff */
[----:B------:R-:W-:Y:S01]  /*20e0*/  LEA R10, R41, R8, 0x2 ;  /* 0x00000008290a7211 */ /* 0x000fe200078e10ff */
[C---:B------:R-:W-:Y:S01]  /*20f0*/  IMAD R50, R9.reuse, 0x1c, RZ ;  /* 0x0000001c09327824 */ /* 0x040fe200078e02ff */
[----:B---3--:R-:W-:Y:S01]  /*2100*/  LEA R34, P2, R22, R163, 0x1 ;  /* 0x000000a316227211 */ /* 0x008fe200078408ff */
[----:B------:R-:W-:Y:S01]  /*2110*/  IMAD R51, R9, 0x1d, RZ ;  /* 0x0000001d09337824 */ /* 0x000fe200078e02ff */
[-C--:B------:R-:W-:Y:S01]  /*2120*/  LEA.HI.X.SX32 R43, R20, R37.reuse, 0x1, P0 ;  /* 0x00000025142b7211 */ /* 0x080fe200000f0eff */
[----:B------:R-:W-:Y:S01]  /*2130*/  IMAD R0, R41, 0x4, R10 ;  /* 0x0000000429007824 */ /* 0x000fe200078e020a */
[-C--:B------:R-:W-:Y:S01]  /*2140*/  LEA.HI.X.SX32 R39, R21, R37.reuse, 0x1, P1 ;  /* 0x0000002515277211 */ /* 0x080fe200008f0eff */
[----:B------:R-:W-:Y:S01]  /*2150*/  IMAD R52, R9, 0x1e, RZ ;  /* 0x0000001e09347824 */ /* 0x000fe200078e02ff */
[----:B------:R-:W-:Y:S01]  /*2160*/  LEA.HI.X.SX32 R35, R22, R37, 0x1, P2 ;  /* 0x0000002516237211 */ /* 0x000fe200010f0eff */
[----:B------:R-:W-:Y:S01]  /*2170*/  IMAD R2, R41, 0x4, R0 ;  /* 0x0000000429027824 */ /* 0x000fe200078e0200 */
[----:B------:R0:W-:Y:S01]  /*2180*/  STL.64 [R1+0x78], R42 ;  /* 0x0000782a01007387 */ /* 0x0001e20000100a00 */
[----:B------:R-:W-:Y:S01]  /*2190*/  LEA R20, P2, R25, R163, 0x1 ;  /* 0x000000a319147211 */ /* 0x000fe200078408ff */
[----:B------:R-:W-:Y:S01]  /*21a0*/  IMAD R54, R9, 0x1f, RZ ;  /* 0x0000001f09367824 */ /* 0x000fe200078e02ff */
[----:B------:R-:W-:-:S02]  /*21b0*/  CS2R R106, SRZ ;  /* 0x00000000006a7805 */ /* 0x000fc4000001ff00 */
[----:B------:R-:W-:Y:S01]  /*21c0*/  LEA R4, R41, R2, 0x2 ;  /* 0x0000000229047211 */ /* 0x000fe200078e10ff */
[----:B------:R1:W-:Y:S01]  /*21d0*/  STL.64 [R1+0x70], R38 ;  /* 0x0000702601007387 */ /* 0x0003e20000100a00 */
[----:B------:R-:W-:Y:S02]  /*21e0*/  LEA.HI.X.SX32 R21, R25, R37, 0x1, P2 ;  /* 0x0000002519157211 */ /* 0x000fe400010f0eff */
[----:B------:R-:W-:Y:S02]  /*21f0*/  CS2R R100, SRZ ;  /* 0x0000000000647805 */ /* 0x000fe4000001ff00 */
[-C--:B------:R-:W-:Y:S01]  /*2200*/  LEA R22, P2, R28, R163.reuse, 0x1 ;  /* 0x000000a31c167211 */ /* 0x080fe200078408ff */
[----:B------:R-:W-:Y:S01]  /*2210*/  IMAD R11, R41, 0x4, R4 ;  /* 0x00000004290b7824 */ /* 0x000fe200078e0204 */
[----:B------:R2:W-:Y:S01]  /*2220*/  STL.64 [R1+0x68], R34 ;  /* 0x0000682201007387 */ /* 0x0005e20000100a00 */
[----:B------:R-:W-:Y:S01]  /*2230*/  CS2R R102, SRZ ;  /* 0x0000000000667805 */ /* 0x000fe2000001ff00 */
[----:B0-----:R-:W-:Y:S01]  /*2240*/  IMAD R42, R9, 0x16, RZ ;  /* 0x00000016092a7824 */ /* 0x001fe200078e02ff */
[----:B------:R-:W-:Y:S01]  /*2250*/  CS2R R96, SRZ ;  /* 0x0000000000607805 */ /* 0x000fe2000001ff00 */
[----:B------:R-:W-:Y:S01]  /*2260*/  IMAD R12, R41, 0x4, R11 ;  /* 0x00000004290c7824 */ /* 0x000fe200078e020b */
[----:B------:R0:W-:Y:S01]  /*2270*/  STL.64 [R1+0x50], R20 ;  /* 0x0000501401007387 */ /* 0x0001e20000100a00 */
[----:B------:R-:W-:Y:S01]  /*2280*/  IMAD R43, R9, 0x17, RZ ;  /* 0x00000017092b7824 */ /* 0x000fe200078e02ff */
[----:B-1----:R-:W-:-:S02]  /*2290*/  LEA R38, P0, R23, R163, 0x1 ;  /* 0x000000a317267211 */ /* 0x002fc400078008ff */
[----:B------:R-:W-:Y:S02]  /*22a0*/  CS2R R98, SRZ ;  /* 0x0000000000627805 */ /* 0x000fe4000001ff00 */
[----:B------:R-:W-:Y:S02]  /*22b0*/  LEA R13, R41, R12, 0x2 ;  /* 0x0000000c290d7211 */ /* 0x000fe400078e10ff */
[----:B------:R-:W-:Y:S02]  /*22c0*/  CS2R R92, SRZ ;  /* 0x00000000005c7805 */ /* 0x000fe4000001ff00 */
[----:B------:R-:W-:Y:S02]  /*22d0*/  LEA.HI.X.SX32 R39, R23, R37, 0x1, P0 ;  /* 0x0000002517277211 */ /* 0x000fe400000f0eff */
[----:B------:R-:W-:Y:S02]  /*22e0*/  CS2R R94, SRZ ;  /* 0x00000000005e7805 */ /* 0x000fe4000001ff00 */
[----:B--2---:R-:W-:Y:S01]  /*22f0*/  LEA R34, P1, R24, R163, 0x1 ;  /* 0x000000a318227211 */ /* 0x004fe200078208ff */
[C---:B------:R-:W-:Y:S01]  /*2300*/  IMAD R18, R41.reuse, 0x4, R13 ;  /* 0x0000000429127824 */ /* 0x040fe200078e020d */
[-C--:B------:R-:W-:Y:S01]  /*2310*/  LEA.HI.X.SX32 R23, R28, R37.reuse, 0x1, P2 ;  /* 0x000000251c177211 */ /* 0x080fe200010f0eff */
[----:B------:R1:W-:Y:S01]  /*2320*/  STL.64 [R1+0x60], R38 ;  /* 0x0000602601007387 */ /* 0x0003e20000100a00 */
[----:B------:R-:W-:Y:S01]  /*2330*/  LEA.HI.X.SX32 R35, R24, R37, 0x1, P1 ;  /* 0x0000002518237211 */ /* 0x000fe200008f0eff */
[----:B------:R-:W-:Y:S01]  /*2340*/  IMAD R19, R41, 0x4, R18 ;  /* 0x0000000429137824 */ /* 0x000fe200078e0212 */
[----:B------:R-:W-:-:S02]  /*2350*/  LEA R24, P2, R31, R163, 0x1 ;  /* 0x000000a31f187211 */ /* 0x000fc400078408ff */
[----:B------:R-:W-:Y:S02]  /*2360*/  CS2R R88, SRZ ;  /* 0x0000000000587805 */ /* 0x000fe4000001ff00 */
[----:B------:R-:W-:Y:S01]  /*2370*/  CS2R R90, SRZ ;  /* 0x00000000005a7805 */ /* 0x000fe2000001ff00 */
[----:B------:R2:W-:Y:S01]  /*2380*/  STL.64 [R1+0x58], R34 ;  /* 0x0000582201007387 */ /* 0x0005e20000100a00 */
[----:B0-----:R-:W-:Y:S02]  /*2390*/  LEA R20, R41, R19, 0x2 ;  /* 0x0000001329147211 */ /* 0x001fe400078e10ff */
[----:B------:R-:W-:Y:S02]  /*23a0*/  CS2R R84, SRZ ;  /* 0x0000000000547805 */ /* 0x000fe4000001ff00 */
[----:B------:R-:W-:Y:S01]  /*23b0*/  LEA.HI.X.SX32 R25, R31, R37, 0x1, P2 ;  /* 0x000000251f197211 */ /* 0x000fe200010f0eff */
[----:B------:R0:W-:Y:S01]  /*23c0*/  STL.64 [R1+0x38], R22 ;  /* 0x0000381601007387 */ /* 0x0001e20000100a00 */
[----:B------:R-:W-:-:S02]  /*23d0*/  CS2R R86, SRZ ;  /* 0x0000000000567805 */ /* 0x000fc4000001ff00 */
[C---:B-1----:R-:W-:Y:S01]  /*23e0*/  LEA R38, P0, R26.reuse, R163, 0x1 ;  /* 0x000000a31a267211 */ /* 0x042fe200078008ff */
[----:B------:R-:W-:Y:S01]  /*23f0*/  IMAD R21, R41, 0x4, R20 ;  /* 0x0000000429157824 */ /* 0x000fe200078e0214 */
[----:B------:R-:W-:Y:S02]  /*2400*/  CS2R R80, SRZ ;  /* 0x0000000000507805 */ /* 0x000fe4000001ff00 */
[----:B------:R-:W-:Y:S02]  /*2410*/  CS2R R82, SRZ ;  /* 0x0000000000527805 */ /* 0x000fe4000001ff00 */
[----:B------:R-:W-:Y:S02]  /*2420*/  LEA.HI.X.SX32 R39, R26, R37, 0x1, P0 ;  /* 0x000000251a277211 */ /* 0x000fe400000f0eff */
[----:B------:R-:W-:Y:S02]  /*2430*/  CS2R R76, SRZ ;  /* 0x00000000004c7805 */ /* 0x000fe4000001ff00 */
[----:B--2---:R-:W-:-:S02]  /*2440*/  LEA R34, P1, R27, R163, 0x1 ;  /* 0x000000a31b227211 */ /* 0x004fc400078208ff */
[----:B------:R-:W-:Y:S02]  /*2450*/  CS2R R78, SRZ ;  /* 0x00000000004e7805 */ /* 0x000fe4000001ff00 */
[----:B------:R-:W-:Y:S01]  /*2460*/  CS2R R72, SRZ ;  /* 0x0000000000487805 */ /* 0x000fe2000001ff00 */
[----:B------:R1:W-:Y:S01]  /*2470*/  STL.64 [R1+0x48], R38 ;  /* 0x0000482601007387 */ /* 0x0003e20000100a00 */
[----:B------:R-:W-:Y:S01]  /*2480*/  LEA.HI.X.SX32 R35, R27, R37, 0x1, P1 ;  /* 0x000000251b237211 */ /* 0x000fe200008f0eff */
[C---:B0-----:R-:W-:Y:S01]  /*2490*/  IMAD R22, R41.reuse, 0x4, R21 ;  /* 0x0000000429167824 */ /* 0x041fe200078e0215 */
[C---:B------:R-:W-:Y:S02]  /*24a0*/  LEA R26, P1, R30.reuse, R163, 0x1 ;  /* 0x000000a31e1a7211 */ /* 0x040fe400078208ff */
[----:B------:R-:W-:Y:S01]  /*24b0*/  CS2R R74, SRZ ;  /* 0x00000000004a7805 */ /* 0x000fe2000001ff00 */
[----:B------:R-:W-:Y:S01]  /*24c0*/  IMAD.MOV.U32 R166, RZ, RZ, 0x3f800000 ;  /* 0x3f800000ffa67424 */ /* 0x000fe200078e00ff */
[----:B------:R0:W-:Y:S01]  /*24d0*/  STL.64 [R1+0x40], R34 ;  /* 0x0000402201007387 */ /* 0x0001e20000100a00 */
[----:B------:R-:W-:Y:S01]  /*24e0*/  LEA R23, R41, R22, 0x2 ;  /* 0x0000001629177211 */ /* 0x000fe200078e10ff */
[----:B------:R-:W-:Y:S01]  /*24f0*/  IMAD.MOV.U32 R167, RZ, RZ, 0x3f800000 ;  /* 0x3f800000ffa77424 */ /* 0x000fe200078e00ff */
[----:B------:R-:W-:Y:S01]  /*2500*/  LEA.HI.X.SX32 R27, R30, R37, 0x1, P1 ;  /* 0x000000251e1b7211 */ /* 0x000fe200008f0eff */
[----:B------:R2:W-:Y:S01]  /*2510*/  STL.64 [R1+0x20], R24 ;  /* 0x0000201801007387 */ /* 0x0005e20000100a00 */
[-C--:B------:R-:W-:Y:S01]  /*2520*/  LEA R28, P1, R33, R163.reuse, 0x1 ;  /* 0x000000a3211c7211 */ /* 0x080fe200078208ff */
[C---:B-1----:R-:W-:Y:S01]  /*2530*/  IMAD R38, R9.reuse, 0x13, RZ ;  /* 0x0000001309267824 */ /* 0x042fe200078e02ff */
[----:B------:R-:W-:Y:S01]  /*2540*/  MOV R164, 0x3f800000 ;  /* 0x3f80000000a47802 */ /* 0x000fe20000000f00 */
[----:B------:R-:W-:Y:S01]  /*2550*/  IMAD R39, R9, 0x14, RZ ;  /* 0x0000001409277824 */ /* 0x000fe200078e02ff */
[----:B------:R-:W-:Y:S01]  /*2560*/  UMOV UR4, URZ ;  /* 0x000000ff00047c82 */ /* 0x000fe20008000000 */
[----:B------:R-:W-:Y:S01]  /*2570*/  IMAD.MOV.U32 R165, RZ, RZ, 0x3f800000 ;  /* 0x3f800000ffa57424 */ /* 0x000fe200078e00ff */
[----:B------:R-:W-:Y:S01]  /*2580*/  UMOV UR5, URZ ;  /* 0x000000ff00057c82 */ /* 0x000fe20008000000 */
[C---:B0-----:R-:W-:Y:S01]  /*2590*/  LEA R34, P0, R29.reuse, R163, 0x1 ;  /* 0x000000a31d227211 */ /* 0x041fe200078008ff */
[----:B------:R-:W0:Y:S03]  /*25a0*/  LDCU UR9, c[0x0][0x3a8] ;  /* 0x00007500ff0977ac */ /* 0x000e260008000800 */
[-C--:B------:R-:W-:Y:S01]  /*25b0*/  LEA.HI.X.SX32 R35, R29, R37.reuse, 0x1, P0 ;  /* 0x000000251d237211 */ /* 0x080fe200000f0eff */
[----:B--2---:R-:W-:Y:S01]  /*25c0*/  IMAD R24, R41, 0x4, R23 ;  /* 0x0000000429187824 */ /* 0x004fe200078e0217 */
[----:B------:R-:W-:-:S02]  /*25d0*/  LEA.HI.X.SX32 R29, R33, R37, 0x1, P1 ;  /* 0x00000025211d7211 */ /* 0x000fc400008f0eff */
[C---:B------:R-:W-:Y:S01]  /*25e0*/  LEA R250, P1, R10.reuse, R163, 0x1 ;  /* 0x000000a30afa7211 */ /* 0x040fe200078208ff */
[----:B------:R1:W-:Y:S01]  /*25f0*/  STL.64 [R1+0x30], R34 ;  /* 0x0000302201007387 */ /* 0x0003e20000100a00 */
[----:B------:R-:W-:Y:S02]  /*2600*/  IMAD R25, R41, 0x4, R24 ;  /* 0x0000000429197824 */ /* 0x000fe400078e0218 */
[----:B------:R-:W-:Y:S01]  /*2610*/  LEA.HI.X.SX32 R251, R10, R37, 0x1, P1 ;  /* 0x000000250afb7211 */ /* 0x000fe200008f0eff */
[----:B------:R2:W-:Y:S01]  /*2620*/  STL.64 [R1+0x28], R26 ;  /* 0x0000281a01007387 */ /* 0x0005e20000100a00 */
[----:B------:R-:W-:-:S04]  /*2630*/  LEA R236, P1, R4, R163, 0x1 ;  /* 0x000000a304ec7211 */ /* 0x000fc800078208ff */
[----:B------:R-:W-:Y:S02]  /*2640*/  LEA.HI.X.SX32 R237, R4, R37, 0x1, P1 ;  /* 0x0000002504ed7211 */ /* 0x000fe400008f0eff */
[CC--:B------:R-:W-:Y:S02]  /*2650*/  LEA R224, P1, R13.reuse, R163.reuse, 0x1 ;  /* 0x000000a30de07211 */ /* 0x0c0fe400078208ff */
[C---:B-1----:R-:W-:Y:S02]  /*2660*/  LEA R34, P0, R32.reuse, R163, 0x1 ;  /* 0x000000a320227211 */ /* 0x042fe400078008ff */
[----:B------:R-:W-:Y:S02]  /*2670*/  LEA.HI.X.SX32 R225, R13, R37, 0x1, P1 ;  /* 0x000000250de17211 */ /* 0x000fe400008f0eff */
[----:B--2---:R-:W-:Y:S02]  /*2680*/  LEA R26, P2, R3, R163, 0x1 ;  /* 0x000000a3031a7211 */ /* 0x004fe400078408ff */
[----:B------:R-:W-:-:S02]  /*2690*/  LEA.HI.X.SX32 R35, R32, R37, 0x1, P0 ;  /* 0x0000002520237211 */ /* 0x000fc400000f0eff */
[----:B------:R-:W-:Y:S02]  /*26a0*/  LEA.HI.X.SX32 R27, R3, R37, 0x1, P2 ;  /* 0x00000025031b7211 */ /* 0x000fe400010f0eff */
[----:B------:R-:W-:Y:S01]  /*26b0*/  LEA R3, R41, R25, 0x2 ;  /* 0x0000001929037211 */ /* 0x000fe200078e10ff */
[----:B------:R-:W-:Y:S01]  /*26c0*/  STL.64 [R1+0x18], R34 ;  /* 0x0000182201007387 */ /* 0x000fe20000100a00 */
[-C--:B------:R-:W-:Y:S02]  /*26d0*/  LEA R248, P2, R0, R163.reuse, 0x1 ;  /* 0x000000a300f87211 */ /* 0x080fe400078408ff */
[----:B------:R-:W-:Y:S01]  /*26e0*/  LEA R212, P1, R20, R163, 0x1 ;  /* 0x000000a314d47211 */ /* 0x000fe200078208ff */
[----:B------:R1:W-:Y:S01]  /*26f0*/  STL.64 [R1+0x10], R28 ;  /* 0x0000101c01007387 */ /* 0x0003e20000100a00 */
[----:B------:R-:W-:Y:S02]  /*2700*/  LEA.HI.X.SX32 R249, R0, R37, 0x1, P2 ;  /* 0x0000002500f97211 */ /* 0x000fe400010f0eff */
[----:B------:R-:W-:Y:S01]  /*2710*/  LEA R232, P2, R11, R163, 0x1 ;  /* 0x000000a30be87211 */ /* 0x000fe200078408ff */
[----:B------:R2:W-:Y:S01]  /*2720*/  STL.64 [R1+0x8], R26 ;  /* 0x0000081a01007387 */ /* 0x0005e20000100a00 */
[----:B------:R-:W-:-:S02]  /*2730*/  LEA.HI.X.SX32 R213, R20, R37, 0x1, P1 ;  /* 0x0000002514d57211 */ /* 0x000fc400008f0eff */
[----:B------:R-:W-:Y:S02]  /*2740*/  LEA.HI.X.SX32 R233, R11, R37, 0x1, P2 ;  /* 0x000000250be97211 */ /* 0x000fe400010f0eff */
[CC--:B------:R-:W-:Y:S02]  /*2750*/  LEA R190, P1, R23.reuse, R163.reuse, 0x1 ;  /* 0x000000a317be7211 */ /* 0x0c0fe400078208ff */
[-C--:B------:R-:W-:Y:S02]  /*2760*/  LEA R220, P2, R18, R163.reuse, 0x1 ;  /* 0x000000a312dc7211 */ /* 0x080fe400078408ff */
[C---:B-1----:R-:W-:Y:S02]  /*2770*/  LEA R28, P0, R8.reuse, R163, 0x1 ;  /* 0x000000a3081c7211 */ /* 0x042fe400078008ff */
[-C--:B------:R-:W-:Y:S01]  /*2780*/  LEA.HI.X.SX32 R191, R23, R37.reuse, 0x1, P1 ;  /* 0x0000002517bf7211 */ /* 0x080fe200008f0eff */
[----:B--2---:R-:W-:Y:S01]  /*2790*/  IMAD R26, R41, 0x4, R3 ;  /* 0x00000004291a7824 */ /* 0x004fe200078e0203 */
[----:B------:R-:W-:-:S02]  /*27a0*/  LEA.HI.X.SX32 R29, R8, R37, 0x1, P0 ;  /* 0x00000025081d7211 */ /* 0x000fc400000f0eff */
[----:B------:R-:W-:Y:S01]  /*27b0*/  LEA R240, P0, R2, R163, 0x1 ;  /* 0x000000a302f07211 */ /* 0x000fe200078008ff */
[C---:B------:R-:W-:Y:S01]  /*27c0*/  IMAD R0, R41.reuse, 0x4, R26 ;  /* 0x0000000429007824 */ /* 0x040fe200078e021a */
[-C--:B------:R-:W-:Y:S01]  /*27d0*/  LEA.HI.X.SX32 R221, R18, R37.reuse, 0x1, P2 ;  /* 0x0000002512dd7211 */ /* 0x080fe200010f0eff */
[----:B------:R-:W-:Y:S01]  /*27e0*/  STL.64 [R1], R28 ;  /* 0x0000001c01007387 */ /* 0x000fe20000100a00 */
[----:B------:R-:W-:Y:S02]  /*27f0*/  LEA.HI.X.SX32 R241, R2, R37, 0x1, P0 ;  /* 0x0000002502f17211 */ /* 0x000fe400000f0eff */
[----:B------:R-:W-:Y:S01]  /*2800*/  LEA R8, R41, R0, 0x2 ;  /* 0x0000000029087211 */ /* 0x000fe200078e10ff */
[----:B------:R-:W-:Y:S01]  /*2810*/  STL.64 [R1+0x260], R66 ;  /* 0x0002604201007387 */ /* 0x000fe20000100a00 */
[CC--:B------:R-:W-:Y:S02]  /*2820*/  LEA R228, P0, R12.reuse, R163.reuse, 0x1 ;  /* 0x000000a30ce47211 */ /* 0x0c0fe400078008ff */
[----:B------:R-:W-:Y:S01]  /*2830*/  LEA R204, P2, R21, R163, 0x1 ;  /* 0x000000a315cc7211 */ /* 0x000fe200078408ff */
[----:B------:R-:W-:Y:S01]  /*2840*/  IMAD R2, R41, 0x4, R8 ;  /* 0x0000000429027824 */ /* 0x000fe200078e0208 */
[----:B------:R-:W-:Y:S01]  /*2850*/  LEA.HI.X.SX32 R229, R12, R37, 0x1, P0 ;  /* 0x000000250ce57211 */ /* 0x000fe200000f0eff */
[----:B------:R-:W-:Y:S01]  /*2860*/  STL.64 [R1+0x258], R64 ;  /* 0x0002584001007387 */ /* 0x000fe20000100a00 */
[-C--:B------:R-:W-:Y:S01]  /*2870*/  LEA R216, P0, R19, R163.reuse, 0x1 ;  /* 0x000000a313d87211 */ /* 0x080fe200078008ff */
[----:B------:R-:W-:Y:S01]  /*2880*/  IMAD R4, R41, 0x4, R2 ;  /* 0x0000000429047824 */ /* 0x000fe200078e0202 */
[----:B------:R-:W-:Y:S01]  /*2890*/  LEA R184, P1, R3, R163, 0x1 ;  /* 0x000000a303b87211 */ /* 0x000fe200078208ff */
[----:B------:R1:W-:Y:S01]  /*28a0*/  STL.64 [R1+0x250], R58 ;  /* 0x0002503a01007387 */ /* 0x0003e20000100a00 */
[----:B------:R-:W-:-:S02]  /*28b0*/  LEA.HI.X.SX32 R217, R19, R37, 0x1, P0 ;  /* 0x0000002513d97211 */ /* 0x000fc400000f0eff */
[----:B------:R-:W-:Y:S01]  /*28c0*/  LEA R10, R41, R4, 0x2 ;  /* 0x00000004290a7211 */ /* 0x000fe200078e10ff */
[----:B------:R2:W-:Y:S01]  /*28d0*/  STL.64 [R1+0x248], R60 ;  /* 0x0002483c01007387 */ /* 0x0005e20000100a00 */
[C---:B------:R-:W-:Y:S02]  /*28e0*/  LEA R202, P0, R22.reuse, R163, 0x1 ;  /* 0x000000a316ca7211 */ /* 0x040fe400078008ff */
[-C--:B------:R-:W-:Y:S01]  /*28f0*/  LEA.HI.X.SX32 R205, R21, R37.reuse, 0x1, P2 ;  /* 0x0000002515cd7211 */ /* 0x080fe200010f0eff */
[C---:B------:R-:W-:Y:S01]  /*2900*/  IMAD R11, R41.reuse, 0x4, R10 ;  /* 0x00000004290b7824 */ /* 0x040fe200078e020a */
[----:B------:R-:W-:Y:S01]  /*2910*/  LEA.HI.X.SX32 R203, R22, R37, 0x1, P0 ;  /* 0x0000002516cb7211 */ /* 0x000fe200000f0eff */
[----:B------:R-:W-:Y:S01]  /*2920*/  STL.64 [R1+0x240], R62 ;  /* 0x0002403e01007387 */ /* 0x000fe20000100a00 */
[-C--:B------:R-:W-:Y:S01]  /*2930*/  LEA R188, P2, R24, R163.reuse, 0x1 ;  /* 0x000000a318bc7211 */ /* 0x080fe200078408ff */
[----:B------:R-:W-:Y:S01]  /*2940*/  IMAD R12, R41, 0x4, R11 ;  /* 0x00000004290c7824 */ /* 0x000fe200078e020b */
[----:B------:R-:W-:Y:S01]  /*2950*/  LEA R186, P0, R25, R163, 0x1 ;  /* 0x000000a319ba7211 */ /* 0x000fe200078008ff */
[----:B-1----:R-:W-:Y:S01]  /*2960*/  IMAD.WIDE R58, R57, 0x2, R14 ;  /* 0x00000002393a7825 */ /* 0x002fe200078e020e */
[----:B------:R-:W-:-:S02]  /*2970*/  LEA.HI.X.SX32 R185, R3, R37, 0x1, P1 ;  /* 0x0000002503b97211 */ /* 0x000fc400008f0eff */
[----:B------:R-:W-:Y:S01]  /*2980*/  LEA R13, R41, R12, 0x2 ;  /* 0x0000000c290d7211 */ /* 0x000fe200078e10ff */
[----:B--2---:R-:W-:Y:S01]  /*2990*/  IMAD.WIDE R60, R57, 0x2, R16 ;  /* 0x00000002393c7825 */ /* 0x004fe200078e0210 */
[-C--:B------:R-:W-:Y:S01]  /*29a0*/  LEA.HI.X.SX32 R189, R24, R37.reuse, 0x1, P2 ;  /* 0x0000002518bd7211 */ /* 0x080fe200010f0eff */
[----:B------:R1:W-:Y:S01]  /*29b0*/  STL.64 [R1+0x238], R58 ;  /* 0x0002383a01007387 */ /* 0x0003e20000100a00 */
[----:B------:R-:W-:Y:S01]  /*29c0*/  LEA.HI.X.SX32 R187, R25, R37, 0x1, P0 ;  /* 0x0000002519bb7211 */ /* 0x000fe200000f0eff */
[----:B------:R-:W-:Y:S01]  /*29d0*/  IMAD R23, R41, 0x4, R13 ;  /* 0x0000000429177824 */ /* 0x000fe200078e020d */
[-C--:B------:R-:W-:Y:S01]  /*29e0*/  LEA R182, P2, R26, R163.reuse, 0x1 ;  /* 0x000000a31ab67211 */ /* 0x080fe200078408ff */
[----:B------:R-:W-:Y:S01]  /*29f0*/  IMAD.WIDE R56, R55, 0x2, R14 ;  /* 0x0000000237387825 */ /* 0x000fe200078e020e */
[----:B------:R-:W-:Y:S01]  /*2a00*/  LEA R180, P0, R0, R163, 0x1 ;  /* 0x000000a300b47211 */ /* 0x000fe200078008ff */
[----:B------:R2:W-:Y:S01]  /*2a10*/  STL.64 [R1+0x230], R60 ;  /* 0x0002303c01007387 */ /* 0x0005e20000100a00 */
[-C--:B------:R-:W-:Y:S01]  /*2a20*/  LEA.HI.X.SX32 R183, R26, R37.reuse, 0x1, P2 ;  /* 0x000000251ab77211 */ /* 0x080fe200010f0eff */
[----:B------:R-:W-:Y:S01]  /*2a30*/  IMAD R27, R41, 0x4, R23 ;  /* 0x00000004291b7824 */ /* 0x000fe200078e0217 */
[----:B------:R-:W-:Y:S01]  /*2a40*/  LEA.HI.X.SX32 R181, R0, R37, 0x1, P0 ;  /* 0x0000002500b57211 */ /* 0x000fe200000f0eff */
[----:B------:R3:W-:Y:S01]  /*2a50*/  STL.64 [R1+0x228], R56 ;  /* 0x0002283801007387 */ /* 0x0007e20000100a00 */
[----:B------:R-:W-:Y:S01]  /*2a60*/  LEA R176, P2, R2, R163, 0x1 ;  /* 0x000000a302b07211 */ /* 0x000fe200078408ff */
[----:B-1----:R-:W-:Y:S01]  /*2a70*/  IMAD.WIDE R58, R55, 0x2, R16 ;  /* 0x00000002373a7825 */ /* 0x002fe200078e0210 */
[----:B------:R-:W-:-:S02]  /*2a80*/  LEA R3, R41, R27, 0x2 ;  /* 0x0000001b29037211 */ /* 0x000fc400078e10ff */
[----:B------:R-:W-:Y:S02]  /*2a90*/  LEA.HI.X.SX32 R177, R2, R37, 0x1, P2 ;  /* 0x0000002502b17211 */ /* 0x000fe400010f0eff */
[-C--:B------:R-:W-:Y:S01]  /*2aa0*/  LEA R174, P0, R4, R163.reuse, 0x1 ;  /* 0x000000a304ae7211 */ /* 0x080fe200078008ff */
[----:B------:R-:W-:Y:S01]  /*2ab0*/  IMAD R29, R41, 0x4, R3 ;  /* 0x00000004291d7824 */ /* 0x000fe200078e0203 */
[----:B------:R-:W-:Y:S01]  /*2ac0*/  LEA R178, P1, R8, R163, 0x1 ;  /* 0x000000a308b27211 */ /* 0x000fe200078208ff */
[----:B--2---:R-:W-:Y:S01]  /*2ad0*/  IMAD.WIDE R60, R53, 0x2, R14 ;  /* 0x00000002353c7825 */ /* 0x004fe200078e020e */
[-C--:B------:R-:W-:Y:S01]  /*2ae0*/  LEA.HI.X.SX32 R175, R4, R37.reuse, 0x1, P0 ;  /* 0x0000002504af7211 */ /* 0x080fe200000f0eff */
[----:B------:R1:W-:Y:S01]  /*2af0*/  STL.64 [R1+0x220], R58 ;  /* 0x0002203a01007387 */ /* 0x0003e20000100a00 */
[----:B------:R-:W-:Y:S01]  /*2b00*/  LEA.HI.X.SX32 R179, R8, R37, 0x1, P1 ;  /* 0x0000002508b37211 */ /* 0x000fe200008f0eff */
[----:B------:R-:W-:Y:S01]  /*2b10*/  IMAD R0, R41, 0x4, R29 ;  /* 0x0000000429007824 */ /* 0x000fe200078e021d */
[-C--:B------:R-:W-:Y:S01]  /*2b20*/  LEA R172, P1, R10, R163.reuse, 0x1 ;  /* 0x000000a30aac7211 */ /* 0x080fe200078208ff */
[----:B---3--:R-:W-:Y:S01]  /*2b30*/  IMAD.WIDE R56, R53, 0x2, R16 ;  /* 0x0000000235387825 */ /* 0x008fe200078e0210 */
[----:B------:R-:W-:Y:S01]  /*2b40*/  LEA R18, P0, R12, R163, 0x1 ;  /* 0x000000a30c127211 */ /* 0x000fe200078008ff */
[----:B------:R2:W-:Y:S01]  /*2b50*/  STL.64 [R1+0x218], R60 ;  /* 0x0002183c01007387 */ /* 0x0005e20000100a00 */
[----:B------:R-:W-:-:S02]  /*2b60*/  LEA R2, R41, R0, 0x2 ;  /* 0x0000000029027211 */ /* 0x000fc400078e10ff */
[----:B------:R-:W-:Y:S01]  /*2b70*/  LEA.HI.X.SX32 R173, R10, R37, 0x1, P1 ;  /* 0x000000250aad7211 */ /* 0x000fe200008f0eff */
[----:B------:R3:W-:Y:S01]  /*2b80*/  STL.64 [R1+0x210], R56 ;  /* 0x0002103801007387 */ /* 0x0007e20000100a00 */
[-C--:B------:R-:W-:Y:S01]  /*2b90*/  LEA R20, P1, R13, R163.reuse, 0x1 ;  /* 0x000000a30d147211 */ /* 0x080fe200078208ff */
[----:B------:R-:W-:Y:S01]  /*2ba0*/  IMAD R4, R41, 0x4, R2 ;  /* 0x0000000429047824 */ /* 0x000fe200078e0202 */
[----:B------:R-:W-:Y:S01]  /*2bb0*/  LEA R170, P2, R11, R163, 0x1 ;  /* 0x000000a30baa7211 */ /* 0x000fe200078408ff */
[----:B-1----:R-:W-:Y:S01]  /*2bc0*/  IMAD.WIDE R58, R49, 0x2, R14 ;  /* 0x00000002313a7825 */ /* 0x002fe200078e020e */
[-C--:B------:R-:W-:Y:S02]  /*2bd0*/  LEA.HI.X.SX32 R19, R12, R37.reuse, 0x1, P0 ;  /* 0x000000250c137211 */ /* 0x080fe400000f0eff */
[----:B------:R-:W-:Y:S01]  /*2be0*/  LEA.HI.X.SX32 R21, R13, R37, 0x1, P1 ;  /* 0x000000250d157211 */ /* 0x000fe200008f0eff */
[----:B------:R-:W-:Y:S01]  /*2bf0*/  IMAD R8, R41, 0x4, R4 ;  /* 0x0000000429087824 */ /* 0x000fe200078e0204 */
[----:B------:R-:W-:Y:S01]  /*2c00*/  LEA R24, P0, R27, R163, 0x1 ;  /* 0x000000a31b187211 */ /* 0x000fe200078008ff */
[----:B--2---:R-:W-:Y:S01]  /*2c10*/  IMAD.WIDE R60, R49, 0x2, R16 ;  /* 0x00000002313c7825 */ /* 0x004fe200078e0210 */
[----:B------:R-:W-:Y:S01]  /*2c20*/  LEA.HI.X.SX32 R171, R11, R37, 0x1, P2 ;  /* 0x000000250bab7211 */ /* 0x000fe200010f0eff */
[----:B------:R1:W-:Y:S01]  /*2c30*/  STL.64 [R1+0x208], R58 ;  /* 0x0002083a01007387 */ /* 0x0003e20000100a00 */
[----:B------:R-:W-:Y:S01]  /*2c40*/  LEA R10, R41, R8, 0x2 ;  /* 0x00000008290a7211 */ /* 0x000fe200078e10ff */
[----:B---3--:R-:W-:Y:S01]  /*2c50*/  IMAD.WIDE R56, R45, 0x2, R14 ;  /* 0x000000022d387825 */ /* 0x008fe200078e020e */
[----:B------:R-:W-:Y:S01]  /*2c60*/  LEA R26, P1, R3, R163, 0x1 ;  /* 0x000000a3031a7211 */ /* 0x000fe200078208ff */
[----:B------:R2:W-:Y:S01]  /*2c70*/  STL.64 [R1+0x200], R60 ;  /* 0x0002003c01007387 */ /* 0x0005e20000100a00 */
[-C--:B------:R-:W-:Y:S01]  /*2c80*/  LEA.HI.X.SX32 R25, R27, R37.reuse, 0x1, P0 ;  /* 0x000000251b197211 */ /* 0x080fe200000f0eff */
[----:B------:R-:W-:Y:S01]  /*2c90*/  IMAD R11, R41, 0x4, R10 ;  /* 0x00000004290b7824 */ /* 0x000fe200078e020a */
[----:B------:R-:W-:Y:S01]  /*2ca0*/  LEA.HI.X.SX32 R27, R3, R37, 0x1, P1 ;  /* 0x00000025031b7211 */ /* 0x000fe200008f0eff */
[----:B------:R3:W-:Y:S01]  /*2cb0*/  STL.64 [R1+0x1f8], R56 ;  /* 0x0001f83801007387 */ /* 0x0007e20000100a00 */
[-C--:B------:R-:W-:Y:S01]  /*2cc0*/  LEA R22, P2, R23, R163.reuse, 0x1 ;  /* 0x000000a317167211 */ /* 0x080fe200078408ff */
[----:B------:R-:W-:Y:S01]  /*2cd0*/  IMAD R3, R41, 0x4, R11 ;  /* 0x0000000429037824 */ /* 0x000fe200078e020b */
[----:B------:R-:W-:Y:S01]  /*2ce0*/  LEA R30, P0, R0, R163, 0x1 ;  /* 0x000000a3001e7211 */ /* 0x000fe200078008ff */
[----:B-1----:R-:W-:Y:S01]  /*2cf0*/  IMAD.WIDE R58, R45, 0x2, R16 ;  /* 0x000000022d3a7825 */ /* 0x002fe200078e0210 */
[----:B------:R-:W-:-:S02]  /*2d00*/  LEA.HI.X.SX32 R23, R23, R37, 0x1, P2 ;  /* 0x0000002517177211 */ /* 0x000fc400010f0eff */
[----:B------:R-:W-:Y:S02]  /*2d10*/  LEA R12, R41, R3, 0x2 ;  /* 0x00000003290c7211 */ /* 0x000fe400078e10ff */
[-C--:B------:R-:W-:Y:S01]  /*2d20*/  LEA R28, P2, R29, R163.reuse, 0x1 ;  /* 0x000000a31d1c7211 */ /* 0x080fe200078408ff */
[----:B------:R1:W-:Y:S01]  /*2d30*/  STL.64 [R1+0x1f0], R58 ;  /* 0x0001f03a01007387 */ /* 0x0003e20000100a00 */
[----:B------:R-:W-:Y:S02]  /*2d40*/  LEA R32, P1, R2, R163, 0x1 ;  /* 0x000000a302207211 */ /* 0x000fe400078208ff */
[-C--:B------:R-:W-:Y:S01]  /*2d50*/  LEA.HI.X.SX32 R31, R0, R37.reuse, 0x1, P0 ;  /* 0x00000025001f7211 */ /* 0x080fe200000f0eff */
[----:B------:R-:W-:Y:S01]  /*2d60*/  IMAD R0, R41, 0x4, R12 ;  /* 0x0000000429007824 */ /* 0x000fe200078e020c */
[----:B------:R-:W-:Y:S02]  /*2d70*/  LEA.HI.X.SX32 R29, R29, R37, 0x1, P2 ;  /* 0x000000251d1d7211 */ /* 0x000fe400010f0eff */
[----:B------:R-:W-:-:S02]  /*2d80*/  LEA R34, P2, R4, R163, 0x1 ;  /* 0x000000a304227211 */ /* 0x000fc400078408ff */
[-C--:B------:R-:W-:Y:S01]  /*2d90*/  LEA.HI.X.SX32 R33, R2, R37.reuse, 0x1, P1 ;  /* 0x0000002502217211 */ /* 0x080fe200008f0eff */
[----:B------:R-:W-:Y:S01]  /*2da0*/  IMAD R2, R41, 0x4, R0 ;  /* 0x0000000429027824 */ /* 0x000fe200078e0200 */
[----:B------:R-:W-:Y:S02]  /*2db0*/  LEA.HI.X.SX32 R35, R4, R37, 0x1, P2 ;  /* 0x0000002504237211 */ /* 0x000fe400010f0eff */
[-C--:B------:R-:W-:Y:S02]  /*2dc0*/  LEA R140, P2, R11, R163.reuse, 0x1 ;  /* 0x000000a30b8c7211 */ /* 0x080fe400078408ff */
[----:B------:R-:W-:Y:S02]  /*2dd0*/  LEA R136, P0, R8, R163, 0x1 ;  /* 0x000000a308887211 */ /* 0x000fe400078008ff */
[----:B------:R-:W-:Y:S02]  /*2de0*/  LEA R4, R41, R2, 0x2 ;  /* 0x0000000229047211 */ /* 0x000fe400078e10ff */
[----:B------:R-:W-:-:S02]  /*2df0*/  LEA.HI.X.SX32 R141, R11, R37, 0x1, P2 ;  /* 0x000000250b8d7211 */ /* 0x000fc400010f0eff */
[----:B------:R-:W-:Y:S02]  /*2e00*/  LEA R138, P1, R10, R163, 0x1 ;  /* 0x000000a30a8a7211 */ /* 0x000fe400078208ff */
[----:B------:R-:W-:Y:S01]  /*2e10*/  LEA.HI.X.SX32 R137, R8, R37, 0x1, P0 ;  /* 0x0000002508897211 */ /* 0x000fe200000f0eff */
[C---:B------:R-:W-:Y:S01]  /*2e20*/  IMAD R8, R41.reuse, 0x4, R4 ;  /* 0x0000000429087824 */ /* 0x040fe200078e0204 */
[----:B------:R-:W-:Y:S02]  /*2e30*/  LEA R154, P2, R0, R163, 0x1 ;  /* 0x000000a3009a7211 */ /* 0x000fe400078408ff */
[-C--:B------:R-:W-:Y:S01]  /*2e40*/  LEA.HI.X.SX32 R139, R10, R37.reuse, 0x1, P1 ;  /* 0x000000250a8b7211 */ /* 0x080fe200008f0eff */
[----:B------:R-:W-:Y:S01]  /*2e50*/  IMAD.MOV.U32 R10, RZ, RZ, -0x800000 ;  /* 0xff800000ff0a7424 */ /* 0x000fe200078e00ff */
[----:B------:R-:W-:Y:S01]  /*2e60*/  LEA.HI.X.SX32 R155, R0, R37, 0x1, P2 ;  /* 0x00000025009b7211 */ /* 0x000fe200010f0eff */
[----:B------:R-:W-:Y:S01]  /*2e70*/  IMAD R0, R41, 0x4, R8 ;  /* 0x0000000429007824 */ /* 0x000fe200078e0208 */
[-C--:B------:R-:W-:Y:S01]  /*2e80*/  LEA R142, P0, R3, R163.reuse, 0x1 ;  /* 0x000000a3038e7211 */ /* 0x080fe200078008ff */
[----:B------:R-:W-:Y:S01]  /*2e90*/  IMAD R41, R9, 0xc, RZ ;  /* 0x0000000c09297824 */ /* 0x000fe200078e02ff */
[----:B------:R-:W-:-:S02]  /*2ea0*/  LEA R152, P1, R12, R163, 0x1 ;  /* 0x000000a30c987211 */ /* 0x000fc400078208ff */
[-C--:B------:R-:W-:Y:S01]  /*2eb0*/  LEA.HI.X.SX32 R143, R3, R37.reuse, 0x1, P0 ;  /* 0x00000025038f7211 */ /* 0x080fe200000f0eff */
[C---:B--2---:R-:W-:Y:S01]  /*2ec0*/  IMAD.WIDE R60, R41.reuse, 0x2, R14 ;  /* 0x00000002293c7825 */ /* 0x044fe200078e020e */
[----:B------:R-:W-:Y:S02]  /*2ed0*/  LEA.HI.X.SX32 R153, R12, R37, 0x1, P1 ;  /* 0x000000250c997211 */ /* 0x000fe400008f0eff */
[-C--:B------:R-:W-:Y:S01]  /*2ee0*/  LEA R156, P0, R2, R163.reuse, 0x1 ;  /* 0x000000a3029c7211 */ /* 0x080fe200078008ff */
[----:B---3--:R-:W-:Y:S01]  /*2ef0*/  IMAD.WIDE R56, R41, 0x2, R16 ;  /* 0x0000000229387825 */ /* 0x008fe200078e0210 */
[-C--:B------:R-:W-:Y:S01]  /*2f00*/  LEA R158, P1, R4, R163.reuse, 0x1 ;  /* 0x000000a3049e7211 */ /* 0x080fe200078208ff */
[----:B------:R2:W-:Y:S01]  /*2f10*/  STL.64 [R1+0x1e8], R60 ;  /* 0x0001e83c01007387 */ /* 0x0005e20000100a00 */
[-C--:B------:R-:W-:Y:S01]  /*2f20*/  LEA R160, P2, R8, R163.reuse, 0x1 ;  /* 0x000000a308a07211 */ /* 0x080fe200078408ff */
[C---:B------:R-:W-:Y:S01]  /*2f30*/  IMAD.SHL.U32 R3, R9.reuse, 0x10, RZ ;  /* 0x0000001009037824 */ /* 0x040fe200078e00ff */
[----:B------:R-:W-:Y:S01]  /*2f40*/  LEA R162, P3, R0, R163, 0x1 ;  /* 0x000000a300a27211 */ /* 0x000fe200078608ff */
[----:B------:R3:W-:Y:S01]  /*2f50*/  STL.64 [R1+0x1e0], R56 ;  /* 0x0001e03801007387 */ /* 0x0007e20000100a00 */
[-C--:B------:R-:W-:Y:S01]  /*2f60*/  LEA.HI.X.SX32 R157, R2, R37.reuse, 0x1, P0 ;  /* 0x00000025029d7211 */ /* 0x080fe200000f0eff */
[C---:B------:R-:W-:Y:S01]  /*2f70*/  IMAD R2, R9.reuse, 0xe, RZ ;  /* 0x0000000e09027824 */ /* 0x040fe200078e02ff */
[-C--:B------:R-:W-:Y:S01]  /*2f80*/  LEA.HI.X.SX32 R159, R4, R37.reuse, 0x1, P1 ;  /* 0x00000025049f7211 */ /* 0x080fe200008f0eff */
[C---:B------:R-:W-:Y:S01]  /*2f90*/  IMAD R4, R9.reuse, 0x11, RZ ;  /* 0x0000001109047824 */ /* 0x040fe200078e02ff */
[-C--:B------:R-:W-:Y:S01]  /*2fa0*/  LEA.HI.X.SX32 R161, R8, R37.reuse, 0x1, P2 ;  /* 0x0000002508a17211 */ /* 0x080fe200010f0eff */
[----:B------:R-:W-:Y:S01]  /*2fb0*/  IMAD.MOV.U32 R12, RZ, RZ, -0x800000 ;  /* 0xff800000ff0c7424 */ /* 0x000fe200078e00ff */
[----:B------:R-:W-:Y:S01]  /*2fc0*/  LEA.HI.X.SX32 R163, R0, R37, 0x1, P3 ;  /* 0x0000002500a37211 */ /* 0x000fe200018f0eff */
[C---:B------:R-:W-:Y:S01]  /*2fd0*/  IMAD R37, R9.reuse, 0xd, RZ ;  /* 0x0000000d09257824 */ /* 0x040fe200078e02ff */
[----:B------:R-:W-:Y:S01]  /*2fe0*/  MOV R13, 0xff800000 ;  /* 0xff800000000d7802 */ /* 0x000fe20000000f00 */
[----:B------:R-:W-:Y:S01]  /*2ff0*/  IMAD R0, R9, 0xf, RZ ;  /* 0x0000000f09007824 */ /* 0x000fe200078e02ff */
[----:B------:R-:W-:Y:S01]  /*3000*/  CS2R R8, SRZ ;  /* 0x0000000000087805 */ /* 0x000fe2000001ff00 */
[----:B-1----:R-:W-:Y:S01]  /*3010*/  IMAD.WIDE R58, R37, 0x2, R14 ;  /* 0x00000002253a7825 */ /* 0x002fe200078e020e */
[----:B------:R-:W-:-:S03]  /*3020*/  MOV R11, 0xff800000 ;  /* 0xff800000000b7802 */ /* 0x000fc60000000f00 */
[----:B--2---:R-:W-:Y:S01]  /*3030*/  IMAD.WIDE R60, R37, 0x2, R16 ;  /* 0x00000002253c7825 */ /* 0x004fe200078e0210 */
[----:B------:R1:W-:Y:S03]  /*3040*/  STL.64 [R1+0x1d8], R58 ;  /* 0x0001d83a01007387 */ /* 0x0003e60000100a00 */
[C---:B---3--:R-:W-:Y:S01]  /*3050*/  IMAD.WIDE R56, R2.reuse, 0x2, R14 ;  /* 0x0000000202387825 */ /* 0x048fe200078e020e */
[----:B------:R2:W-:Y:S04]  /*3060*/  STL.64 [R1+0x1d0], R60 ;  /* 0x0001d03c01007387 */ /* 0x0005e80000100a00 */
[----:B------:R3:W-:Y:S01]  /*3070*/  STL.64 [R1+0x1c8], R56 ;  /* 0x0001c83801007387 */ /* 0x0007e20000100a00 */
[----:B-1----:R-:W-:-:S04]  /*3080*/  IMAD.WIDE R58, R2, 0x2, R16 ;  /* 0x00000002023a7825 */ /* 0x002fc800078e0210 */
[C---:B--2---:R-:W-:Y:S01]  /*3090*/  IMAD.WIDE R60, R0.reuse, 0x2, R14 ;  /* 0x00000002003c7825 */ /* 0x044fe200078e020e */
[----:B------:R1:W-:Y:S03]  /*30a0*/  STL.64 [R1+0x1c0], R58 ;  /* 0x0001c03a01007387 */ /* 0x0003e60000100a00 */
[----:B---3--:R-:W-:Y:S01]  /*30b0*/  IMAD.WIDE R56, R0, 0x2, R16 ;  /* 0x0000000200387825 */ /* 0x008fe200078e0210 */
[----:B------:R-:W-:Y:S04]  /*30c0*/  STL.64 [R1+0x1b8], R60 ;  /* 0x0001b83c01007387 */ /* 0x000fe80000100a00 */
[----:B------:R2:W-:Y:S01]  /*30d0*/  STL.64 [R1+0x1b0], R56 ;  /* 0x0001b03801007387 */ /* 0x0005e20000100a00 */
[----:B-1----:R-:W-:-:S04]  /*30e0*/  IMAD.WIDE R58, R3, 0x2, R14 ;  /* 0x00000002033a7825 */ /* 0x002fc800078e020e */
[----:B------:R-:W-:Y:S01]  /*30f0*/  IMAD.WIDE R2, R3, 0x2, R16 ;  /* 0x0000000203027825 */ /* 0x000fe200078e0210 */
[----:B------:R1:W-:Y:S03]  /*3100*/  STL.64 [R1+0x1a8], R58 ;  /* 0x0001a83a01007387 */ /* 0x0003e60000100a00 */
[C---:B--2---:R-:W-:Y:S01]  /*3110*/  IMAD.WIDE R56, R4.reuse, 0x2, R14 ;  /* 0x0000000204387825 */ /* 0x044fe200078e020e */
[----:B------:R2:W-:Y:S04]  /*3120*/  STL.64 [R1+0x1a0], R2 ;  /* 0x0001a00201007387 */ /* 0x0005e80000100a00 */
[----:B------:R3:W-:Y:S01]  /*3130*/  STL.64 [R1+0x198], R56 ;  /* 0x0001983801007387 */ /* 0x0007e20000100a00 */
[----:B-1----:R-:W-:-:S04]  /*3140*/  IMAD.WIDE R58, R4, 0x2, R16 ;  /* 0x00000002043a7825 */ /* 0x002fc800078e0210 */
[C---:B--2---:R-:W-:Y:S01]  /*3150*/  IMAD.WIDE R2, R36.reuse, 0x2, R14 ;  /* 0x0000000224027825 */ /* 0x044fe200078e020e */
[----:B------:R-:W-:Y:S03]  /*3160*/  STL.64 [R1+0x190], R58 ;  /* 0x0001903a01007387 */ /* 0x000fe60000100a00 */
[----:B---3--:R-:W-:Y:S01]  /*3170*/  IMAD.WIDE R56, R36, 0x2, R16 ;  /* 0x0000000224387825 */ /* 0x008fe200078e0210 */
[----:B------:R1:W-:Y:S03]  /*3180*/  STL.64 [R1+0x188], R2 ;  /* 0x0001880201007387 */ /* 0x0003e60000100a00 */
[C---:B------:R-:W-:Y:S01]  /*3190*/  IMAD.WIDE R36, R38.reuse, 0x2, R14 ;  /* 0x0000000226247825 */ /* 0x040fe200078e020e */
[----:B------:R2:W-:Y:S04]  /*31a0*/  STL.64 [R1+0x180], R56 ;  /* 0x0001803801007387 */ /* 0x0005e80000100a00 */
[----:B------:R3:W-:Y:S01]  /*31b0*/  STL.64 [R1+0x178], R36 ;  /* 0x0001782401007387 */ /* 0x0007e20000100a00 */
[----:B-1----:R-:W-:-:S04]  /*31c0*/  IMAD.WIDE R2, R38, 0x2, R16 ;  /* 0x0000000226027825 */ /* 0x002fc800078e0210 */
[C---:B--2---:R-:W-:Y:S01]  /*31d0*/  IMAD.WIDE R56, R39.reuse, 0x2, R14 ;  /* 0x0000000227387825 */ /* 0x044fe200078e020e */
[----:B------:R1:W-:Y:S03]  /*31e0*/  STL.64 [R1+0x170], R2 ;  /* 0x0001700201007387 */ /* 0x0003e60000100a00 */
[--C-:B---3--:R-:W-:Y:S01]  /*31f0*/  IMAD.WIDE R36, R39, 0x2, R16.reuse ;  /* 0x0000000227247825 */ /* 0x108fe200078e0210 */
[----:B------:R-:W-:Y:S03]  /*3200*/  STL.64 [R1+0x168], R56 ;  /* 0x0001683801007387 */ /* 0x000fe60000100a00 */
[C---:B------:R-:W-:Y:S01]  /*3210*/  IMAD.WIDE R38, R40.reuse, 0x2, R16 ;  /* 0x0000000228267825 */ /* 0x040fe200078e0210 */
[----:B------:R2:W-:Y:S03]  /*3220*/  STL.64 [R1+0x160], R36 ;  /* 0x0001602401007387 */ /* 0x0005e60000100a00 */
[----:B-1----:R-:W-:-:S05]  /*3230*/  IMAD.WIDE R2, R40, 0x2, R14 ;  /* 0x0000000228027825 */ /* 0x002fca00078e020e */
[----:B------:R1:W-:Y:S01]  /*3240*/  STL.64 [R1+0x158], R2 ;  /* 0x0001580201007387 */ /* 0x0003e20000100a00 */
[----:B--2---:R-:W-:-:S03]  /*3250*/  IMAD.WIDE R36, R42, 0x2, R14 ;  /* 0x000000022a247825 */ /* 0x004fc600078e020e */
[----:B------:R2:W-:Y:S04]  /*3260*/  STL.64 [R1+0x150], R38 ;  /* 0x0001502601007387 */ /* 0x0005e80000100a00 */
[----:B------:R3:W-:Y:S01]  /*3270*/  STL.64 [R1+0x148], R36 ;  /* 0x0001482401007387 */ /* 0x0007e20000100a00 */
[----:B-1----:R-:W-:-:S04]  /*3280*/  IMAD.WIDE R2, R42, 0x2, R16 ;  /* 0x000000022a027825 */ /* 0x002fc800078e0210 */
[C---:B--2---:R-:W-:Y:S01]  /*3290*/  IMAD.WIDE R38, R43.reuse, 0x2, R14 ;  /* 0x000000022b267825 */ /* 0x044fe200078e020e */
[----:B------:R1:W-:Y:S03]  /*32a0*/  STL.64 [R1+0x140], R2 ;  /* 0x0001400201007387 */ /* 0x0003e60000100a00 */
[----:B---3--:R-:W-:Y:S01]  /*32b0*/  IMAD.WIDE R36, R43, 0x2, R16 ;  /* 0x000000022b247825 */ /* 0x008fe200078e0210 */
[----:B------:R2:W-:Y:S04]  /*32c0*/  STL.64 [R1+0x138], R38 ;  /* 0x0001382601007387 */ /* 0x0005e80000100a00 */
[----:B------:R3:W-:Y:S01]  /*32d0*/  STL.64 [R1+0x130], R36 ;  /* 0x0001302401007387 */ /* 0x0007e20000100a00 */
[----:B-1----:R-:W-:-:S04]  /*32e0*/  IMAD.WIDE R2, R44, 0x2, R14 ;  /* 0x000000022c027825 */ /* 0x002fc800078e020e */
        /* <DEDUP_REMOVED lines=29> */
[----:B-1----:R-:W-:-:S05]  /*34c0*/  IMAD.WIDE R2, R54, 0x2, R16 ;  /* 0x0000000236027825 */ /* 0x002fca00078e0210 */
[----:B0-----:R2:W-:Y:S02]  /*34d0*/  STL.64 [R1+0xb0], R2 ;  /* 0x0000b00201007387 */ /* 0x0015e40000100a00 */
.L_x_1:
[----:B------:R-:W3:Y:S04]  /*34e0*/  LDL.64 R50, [R1+0x258] ;  /* 0x0002580001327983 */ /* 0x000ee80000100a00 */
[----:B--2---:R-:W2:Y:S04]  /*34f0*/  LDL.64 R36, [R1+0x260] ;  /* 0x0002600001247983 */ /* 0x004ea80000100a00 */
[----:B------:R-:W4:Y:S04]  /*3500*/  LDL.64 R38, [R1+0x250] ;  /* 0x0002500001267983 */ /* 0x000f280000100a00 */
[----:B------:R-:W5:Y:S04]  /*3510*/  LDL.64 R52, [R1+0x240] ;  /* 0x0002400001347983 */ /* 0x000f680000100a00 */
[----:B------:R-:W5:Y:S04]  /*3520*/  LDL.64 R40, [R1+0x238] ;  /* 0x0002380001287983 */ /* 0x000f680000100a00 */
[----:B------:R-:W5:Y:S04]  /*3530*/  LDL.64 R46, [R1+0x230] ;  /* 0x00023000012e7983 */ /* 0x000f680000100a00 */
[----:B------:R-:W5:Y:S04]  /*3540*/  LDL.64 R70, [R1+0x228] ;  /* 0x0002280001467983 */ /* 0x000f680000100a00 */
[----:B------:R-:W5:Y:S04]  /*3550*/  LDL.64 R144, [R1+0x220] ;  /* 0x0002200001907983 */ /* 0x000f680000100a00 */
[----:B------:R-:W5:Y:S01]  /*3560*/  LDL.64 R68, [R1+0x218] ;  /* 0x0002180001447983 */ /* 0x000f620000100a00 */
[C---:B------:R-:W-:Y:S01]  /*3570*/  IMAD.WIDE R2, R8.reuse, 0x2, R16 ;  /* 0x0000000208027825 */ /* 0x040fe200078e0210 */
[----:B------:R-:W0:Y:S02]  /*3580*/  LDC R198, c[0x0][0x3c4] ;  /* 0x0000f100ffc67b82 */ /* 0x000e240000000800 */
[----:B------:R-:W5:Y:S04]  /*3590*/  LDL.64 R66, [R1+0x208] ;  /* 0x0002080001427983 */ /* 0x000f680000100a00 */
        /* <DEDUP_REMOVED lines=9> */
[----:B------:R-:W5:Y:S04]  /*3630*/  LDG.E.U16 R2, desc[UR10][R2.64] ;  /* 0x0000000a02027981 */ /* 0x000f68000c1e1500 */
[----:B------:R-:W5:Y:S04]  /*3640*/  LDL.64 R148, [R1+0x1a8] ;  /* 0x0001a80001947983 */ /* 0x000f680000100a00 */
[----:B------:R-:W5:Y:S04]  /*3650*/  LDL.64 R210, [R1+0x140] ;  /* 0x0001400001d27983 */ /* 0x000f680000100a00 */
[----:B------:R-:W5:Y:S04]  /*3660*/  LDL.64 R222, [R1+0x160] ;  /* 0x0001600001de7983 */ /* 0x000f680000100a00 */
[----:B------:R-:W5:Y:S04]  /*3670*/  LDL.64 R214, [R1+0x148] ;  /* 0x0001480001d67983 */ /* 0x000f680000100a00 */
[----:B------:R-:W5:Y:S04]  /*3680*/  LDL.64 R48, [R1+0x248] ;  /* 0x0002480001307983 */ /* 0x000f680000100a00 */
[----:B------:R-:W5:Y:S01]  /*3690*/  LDL.64 R218, [R1+0x158] ;  /* 0x0001580001da7983 */ /* 0x000f620000100a00 */
[----:B------:R-:W-:-:S03]  /*36a0*/  IMAD.WIDE R44, R8, 0x2, R14 ;  /* 0x00000002082c7825 */ /* 0x000fc600078e020e */
[----:B------:R-:W5:Y:S04]  /*36b0*/  LDL.64 R196, [R1+0x138] ;  /* 0x0001380001c47983 */ /* 0x000f680000100a00 */
[----:B------:R-:W5:Y:S04]  /*36c0*/  LDG.E.U16 R44, desc[UR10][R44.64] ;  /* 0x0000000a2c2c7981 */ /* 0x000f68000c1e1500 */
[----:B------:R-:W5:Y:S04]  /*36d0*/  LDL.64 R226, [R1+0x118] ;  /* 0x0001180001e27983 */ /* 0x000f680000100a00 */
[----:B------:R-:W5:Y:S04]  /*36e0*/  LDL.64 R242, [R1+0xf0] ;  /* 0x0000f00001f27983 */ /* 0x000f680000100a00 */
[----:B------:R-:W5:Y:S04]  /*36f0*/  LDL.64 R238, [R1+0xe8] ;  /* 0x0000e80001ee7983 */ /* 0x000f680000100a00 */
[----:B------:R-:W5:Y:S04]  /*3700*/  LDL.64 R234, [R1+0xe0] ;  /* 0x0000e00001ea7983 */ /* 0x000f680000100a00 */
[----:B------:R-:W5:Y:S01]  /*3710*/  LDL.64 R230, [R1+0xd0] ;  /* 0x0000d00001e67983 */ /* 0x000f620000100a00 */
[----:B---3--:R-:W-:-:S03]  /*3720*/  IMAD.WIDE R54, R8, 0x2, R50 ;  /* 0x0000000208367825 */ /* 0x008fc600078e0232 */
[----:B------:R-:W3:Y:S01]  /*3730*/  LDL.64 R50, [R1+0x1f8] ;  /* 0x0001f80001327983 */ /* 0x000ee20000100a00 */
[----:B--2---:R-:W-:-:S03]  /*3740*/  IMAD.WIDE R36, R8, 0x2, R36 ;  /* 0x0000000208247825 */ /* 0x004fc600078e0224 */
[----:B------:R-:W2:Y:S01]  /*3750*/  LDG.E.U16 R54, desc[UR10][R54.64] ;  /* 0x0000000a36367981 */ /* 0x000ea2000c1e1500 */
[----:B----4-:R-:W-:-:S03]  /*3760*/  IMAD.WIDE R38, R8, 0x2, R38 ;  /* 0x0000000208267825 */ /* 0x010fc600078e0226 */
[----:B------:R1:W4:Y:S01]  /*3770*/  LDG.E.U16 R59, desc[UR10][R36.64] ;  /* 0x0000000a243b7981 */ /* 0x000322000c1e1500 */
[----:B-----5:R-:W-:-:S04]  /*3780*/  IMAD.WIDE R40, R8, 0x2, R40 ;  /* 0x0000000208287825 */ /* 0x020fc800078e0228 */
[C---:B-1----:R-:W-:Y:S02]  /*3790*/  IMAD.WIDE R36, R8.reuse, 0x2, R52 ;  /* 0x0000000208247825 */ /* 0x042fe400078e0234 */
[----:B------:R1:W5:Y:S04]  /*37a0*/  LDG.E.U16 R53, desc[UR10][R38.64] ;  /* 0x0000000a26357981 */ /* 0x000368000c1e1500 */
[----:B------:R-:W2:Y:S01]  /*37b0*/  LDG.E.U16 R41, desc[UR10][R40.64] ;  /* 0x0000000a28297981 */ /* 0x000ea2000c1e1500 */
[----:B-1----:R-:W-:-:S03]  /*37c0*/  IMAD.WIDE R38, R8, 0x2, R46 ;  /* 0x0000000208267825 */ /* 0x002fc600078e022e */
[----:B------:R1:W2:Y:S04]  /*37d0*/  LDG.E.U16 R47, desc[UR10][R36.64] ;  /* 0x0000000a242f7981 */ /* 0x0002a8000c1e1500 */
[----:B------:R0:W2:Y:S01]  /*37e0*/  LDG.E.U16 R40, desc[UR10][R38.64] ;  /* 0x0000000a26287981 */ /* 0x0000a2000c1e1500 */
[----:B-1----:R-:W-:-:S03]  /*37f0*/  IMAD.WIDE R36, R8, 0x2, R70 ;  /* 0x0000000208247825 */ /* 0x002fc600078e0246 */
[----:B------:R-:W2:Y:S01]  /*3800*/  LDL.64 R70, [R1+0x1c8] ;  /* 0x0001c80001467983 */ /* 0x000ea20000100a00 */
[----:B0-----:R-:W-:-:S03]  /*3810*/  IMAD.WIDE R38, R8, 0x2, R144 ;  /* 0x0000000208267825 */ /* 0x001fc600078e0290 */
[----:B------:R-:W4:Y:S04]  /*3820*/  LDL.64 R144, [R1+0x1b0] ;  /* 0x0001b00001907983 */ /* 0x000f280000100a00 */
[----:B------:R0:W4:Y:S04]  /*3830*/  LDG.E.U16 R0, desc[UR10][R36.64] ;  /* 0x0000000a24007981 */ /* 0x000128000c1e1500 */
[----:B------:R1:W4:Y:S01]  /*3840*/  LDG.E.U16 R3, desc[UR10][R38.64] ;  /* 0x0000000a26037981 */ /* 0x000322000c1e1500 */
[----:B0-----:R-:W-:-:S04]  /*3850*/  IMAD.WIDE R36, R8, 0x2, R66 ;  /* 0x0000000208247825 */ /* 0x001fc800078e0242 */
[C---:B-1----:R-:W-:Y:S01]  /*3860*/  IMAD.WIDE R38, R8.reuse, 0x2, R60 ;  /* 0x0000000208267825 */ /* 0x042fe200078e023c */
[----:B------:R0:W5:Y:S03]  /*3870*/  LDG.E.U16 R67, desc[UR10][R36.64] ;  /* 0x0000000a24437981 */ /* 0x000166000c1e1500 */
[C---:B------:R-:W-:Y:S01]  /*3880*/  IMAD.WIDE R42, R8.reuse, 0x2, R42 ;  /* 0x00000002082a7825 */ /* 0x040fe200078e022a */
[----:B------:R-:W5:Y:S04]  /*3890*/  LDL.64 R60, [R1+0x1a0] ;  /* 0x0001a000013c7983 */ /* 0x000f680000100a00 */
[----:B------:R1:W5:Y:S01]  /*38a0*/  LDG.E.U16 R66, desc[UR10][R38.64] ;  /* 0x0000000a26427981 */ /* 0x000362000c1e1500 */
[----:B0-----:R-:W-:-:S03]  /*38b0*/  IMAD.WIDE R36, R8, 0x2, R192 ;  /* 0x0000000208247825 */ /* 0x001fc600078e02c0 */
[----:B------:R-:W5:Y:S01]  /*38c0*/  LDL.64 R192, [R1+0x198] ;  /* 0x0001980001c07983 */ /* 0x000f620000100a00 */
[----:B------:R-:W-:-:S03]  /*38d0*/  IMAD.WIDE R168, R8, 0x2, R68 ;  /* 0x0000000208a87825 */ /* 0x000fc600078e0244 */
[----:B------:R0:W5:Y:S01]  /*38e0*/  LDG.E.U16 R69, desc[UR10][R42.64] ;  /* 0x0000000a2a457981 */ /* 0x000162000c1e1500 */
[----:B-1----:R-:W-:-:S03]  /*38f0*/  IMAD.WIDE R38, R8, 0x2, R62 ;  /* 0x0000000208267825 */ /* 0x002fc600078e023e */
[----:B------:R1:W5:Y:S04]  /*3900*/  LDG.E.U16 R62, desc[UR10][R36.64] ;  /* 0x0000000a243e7981 */ /* 0x000368000c1e1500 */
[----:B------:R-:W5:Y:S01]  /*3910*/  LDG.E.U16 R168, desc[UR10][R168.64] ;  /* 0x0000000aa8a87981 */ /* 0x000f62000c1e1500 */
[----:B0-----:R-:W-:-:S03]  /*3920*/  IMAD.WIDE R42, R8, 0x2, R64 ;  /* 0x00000002082a7825 */ /* 0x001fc600078e0240 */
[----:B------:R-:W5:Y:S01]  /*3930*/  LDL.64 R64, [R1+0x190] ;  /* 0x0001900001407983 */ /* 0x000f620000100a00 */
[----:B-1----:R-:W-:-:S03]  /*3940*/  IMAD.WIDE R36, R8, 0x2, R56 ;  /* 0x0000000208247825 */ /* 0x002fc600078e0238 */
[----:B------:R0:W5:Y:S04]  /*3950*/  LDG.E.U16 R57, desc[UR10][R38.64] ;  /* 0x0000000a26397981 */ /* 0x000168000c1e1500 */
[----:B------:R-:W5:Y:S04]  /*3960*/  LDG.E.U16 R58, desc[UR10][R42.64] ;  /* 0x0000000a2a3a7981 */ /* 0x000f68000c1e1500 */
[----:B------:R1:W5:Y:S01]  /*3970*/  LDG.E.U16 R52, desc[UR10][R36.64] ;  /* 0x0000000a24347981 */ /* 0x000362000c1e1500 */
[----:B0-----:R-:W-:-:S03]  /*3980*/  IMAD.WIDE R38, R8, 0x2, R194 ;  /* 0x0000000208267825 */ /* 0x001fc600078e02c2 */
[----:B------:R-:W5:Y:S04]  /*3990*/  LDL.64 R194, [R1+0x168] ;  /* 0x0001680001c27983 */ /* 0x000f680000100a00 */
[----:B------:R-:W5:Y:S01]  /*39a0*/  LDG.E.U16 R45, desc[UR10][R38.64] ;  /* 0x0000000a262d7981 */ /* 0x000f62000c1e1500 */
[----:B-1----:R-:W-:-:S03]  /*39b0*/  IMAD.WIDE R36, R8, 0x2, R146 ;  /* 0x0000000208247825 */ /* 0x002fc600078e0292 */
[----:B------:R-:W5:Y:S04]  /*39c0*/  LDL.64 R146, [R1+0x178] ;  /* 0x0001780001927983 */ /* 0x000f680000100a00 */
[----:B------:R-:W5:Y:S01]  /*39d0*/  LDG.E.U16 R39, desc[UR10][R36.64] ;  /* 0x0000000a24277981 */ /* 0x000f62000c1e1500 */
[----:B---3--:R-:W-:-:S05]  /*39e0*/  IMAD.WIDE R50, R8, 0x2, R50 ;  /* 0x0000000208327825 */ /* 0x008fca00078e0232 */
[----:B------:R0:W3:Y:S02]  /*39f0*/  LDG.E.U16 R63, desc[UR10][R50.64] ;  /* 0x0000000a323f7981 */ /* 0x0000e4000c1e1500 */
[C---:B0-----:R-:W-:Y:S02]  /*3a00*/  IMAD.WIDE R50, R8.reuse, 0x2, R150 ;  /* 0x0000000208327825 */ /* 0x041fe400078e0296 */
[----:B------:R-:W3:Y:S02]  /*3a10*/  LDL.64 R150, [R1+0x188] ;  /* 0x0001880001967983 */ /* 0x000ee40000100a00 */
[C---:B--2---:R-:W-:Y:S02]  /*3a20*/  IMAD.WIDE R42, R8.reuse, 0x2, R70 ;  /* 0x00000002082a7825 */ /* 0x044fe400078e0246 */
[----:B------:R-:W2:Y:S04]  /*3a30*/  LDG.E.U16 R51, desc[UR10][R50.64] ;  /* 0x0000000a32337981 */ /* 0x000ea8000c1e1500 */
[----:B------:R4:W2:Y:S04]  /*3a40*/  LDG.E.U16 R46, desc[UR10][R42.64] ;  /* 0x0000000a2a2e7981 */ /* 0x0008a8000c1e1500 */
[----:B------:R-:W2:Y:S01]  /*3a50*/  LDL.64 R70, [R1+0x180] ;  /* 0x0001800001467983 */ /* 0x000ea20000100a00 */
[----:B----4-:R-:W-:-:S03]  /*3a60*/  IMAD.WIDE R42, R8, 0x2, R144 ;  /* 0x00000002082a7825 */ /* 0x010fc600078e0290 */
[----:B------:R-:W4:Y:S01]  /*3a70*/  LDL.64 R144, [R1+0x170] ;  /* 0x0001700001907983 */ /* 0x000f220000100a00 */
[----:B------:R-:W-:-:S03]  /*3a80*/  IMAD.WIDE R36, R8, 0x2, R148 ;  /* 0x0000000208247825 */ /* 0x000fc600078e0294 */
[----:B------:R-:W4:Y:S04]  /*3a90*/  LDL.64 R148, [R1+0x150] ;  /* 0x0001500001947983 */ /* 0x000f280000100a00 */
[----:B------:R0:W4:Y:S01]  /*3aa0*/  LDG.E.U16 R38, desc[UR10][R42.64] ;  /* 0x0000000a2a267981 */ /* 0x000122000c1e1500 */
[----:B-----5:R-:W-:-:S03]  /*3ab0*/  IMAD.WIDE R60, R8, 0x2, R60 ;  /* 0x00000002083c7825 */ /* 0x020fc600078e023c */
[----:B------:R-:W5:Y:S04]  /*3ac0*/  LDG.E.U16 R36, desc[UR10][R36.64] ;  /* 0x0000000a24247981 */ /* 0x000f68000c1e1500 */
[----:B------:R-:W5:Y:S01]  /*3ad0*/  LDG.E.U16 R169, desc[UR10][R60.64] ;  /* 0x0000000a3ca97981 */ /* 0x000f62000c1e1500 */
[----:B0-----:R-:W-:-:S03]  /*3ae0*/  IMAD.WIDE R42, R8, 0x2, R192 ;  /* 0x00000002082a7825 */ /* 0x001fc600078e02c0 */
[----:B------:R-:W5:Y:S04]  /*3af0*/  LDL.64 R192, [R1+0x130] ;  /* 0x0001300001c07983 */ /* 0x000f680000100a00 */
[----:B------:R0:W5:Y:S01]  /*3b00*/  LDG.E.U16 R68, desc[UR10][R42.64] ;  /* 0x0000000a2a447981 */ /* 0x000162000c1e1500 */
[----:B------:R-:W-:-:S06]  /*3b10*/  IMAD.WIDE R64, R8, 0x2, R64 ;  /* 0x0000000208407825 */ /* 0x000fcc00078e0240 */
[----:B------:R-:W5:Y:S01]  /*3b20*/  LDG.E.U16 R64, desc[UR10][R64.64] ;  /* 0x0000000a40407981 */ /* 0x000f62000c1e1500 */
[----:B0-----:R-:W-:-:S03]  /*3b30*/  IMAD.WIDE R42, R8, 0x2, R194 ;  /* 0x00000002082a7825 */ /* 0x001fc600078e02c2 */
[----:B------:R-:W5:Y:S01]  /*3b40*/  LDL.64 R194, [R1+0x120] ;  /* 0x0001200001c27983 */ /* 0x000f620000100a00 */
[----:B------:R-:W-:-:S05]  /*3b50*/  IMAD.WIDE R146, R8, 0x2, R146 ;  /* 0x0000000208927825 */ /* 0x000fca00078e0292 */
[----:B------:R0:W5:Y:S01]  /*3b60*/  LDG.E.U16 R55, desc[UR10][R146.64] ;  /* 0x0000000a92377981 */ /* 0x000162000c1e1500 */
[----:B------:R-:W-:-:S06]  /*3b70*/  IMAD.WIDE R48, R8, 0x2, R48 ;  /* 0x0000000208307825 */ /* 0x000fcc00078e0230 */
[----:B------:R-:W5:Y:S01]  /*3b80*/  LDG.E.U16 R48, desc[UR10][R48.64] ;  /* 0x0000000a30307981 */ /* 0x000f62000c1e1500 */
[----:B0-----:R-:W-:-:S03]  /*3b90*/  IMAD.WIDE R146, R8, 0x2, R214 ;  /* 0x0000000208927825 */ /* 0x001fc600078e02d6 */
[----:B------:R-:W5:Y:S04]  /*3ba0*/  LDL.64 R214, [R1+0x100] ;  /* 0x0001000001d67983 */ /* 0x000f680000100a00 */
[----:B------:R-:W5:Y:S04]  /*3bb0*/  LDG.E.U16 R4, desc[UR10][R146.64] ;  /* 0x0000000a92047981 */ /* 0x000f68000c1e1500 */
[----:B------:R0:W5:Y:S02]  /*3bc0*/  LDG.E.U16 R49, desc[UR10][R42.64] ;  /* 0x0000000a2a317981 */ /* 0x000164000c1e1500 */
[----:B0-----:R-:W-:-:S02]  /*3bd0*/  IMAD.WIDE R42, R8, 0x2, R218 ;  /* 0x00000002082a7825 */ /* 0x001fc400078e02da */
[----:B------:R-:W5:Y:S02]  /*3be0*/  LDL.64 R218, [R1+0xf8] ;  /* 0x0000f80001da7983 */ /* 0x000f640000100a00 */
[----:B------:R-:W-:Y:S02]  /*3bf0*/  IMAD R199, R198, 0x3, RZ ;  /* 0x00000003c6c77824 */ /* 0x000fe400078e02ff */
[----:B------:R-:W5:Y:S01]  /*3c00*/  LDG.E.U16 R42, desc[UR10][R42.64] ;  /* 0x0000000a2a2a7981 */ /* 0x000f62000c1e1500 */
[----:B---3--:R-:W-:-:S03]  /*3c10*/  IMAD.WIDE R60, R8, 0x2, R150 ;  /* 0x00000002083c7825 */ /* 0x008fc600078e0296 */
[----:B------:R-:W3:Y:S04]  /*3c20*/  LDL.64 R150, [R1+0x128] ;  /* 0x0001280001967983 */ /* 0x000ee80000100a00 */
[----:B------:R-:W3:Y:S01]  /*3c30*/  LDG.E.U16 R60, desc[UR10][R60.64] ;  /* 0x0000000a3c3c7981 */ /* 0x000ee2000c1e1500 */
[----:B--2---:R-:W-:-:S05]  /*3c40*/  IMAD.WIDE R70, R8, 0x2, R70 ;  /* 0x0000000208467825 */ /* 0x004fca00078e0246 */
[----:B------:R0:W2:Y:S01]  /*3c50*/  LDG.E.U16 R65, desc[UR10][R70.64] ;  /* 0x0000000a46417981 */ /* 0x0000a2000c1e1500 */
[----:B----4-:R-:W-:-:S05]  /*3c60*/  IMAD.WIDE R144, R8, 0x2, R144 ;  /* 0x0000000208907825 */ /* 0x010fca00078e0290 */
[----:B------:R1:W4:Y:S01]  /*3c70*/  LDG.E.U16 R61, desc[UR10][R144.64] ;  /* 0x0000000a903d7981 */ /* 0x000322000c1e1500 */
[----:B0-----:R-:W-:-:S03]  /*3c80*/  IMAD.WIDE R70, R8, 0x2, R222 ;  /* 0x0000000208467825 */ /* 0x001fc600078e02de */
[----:B------:R-:W2:Y:S01]  /*3c90*/  LDL.64 R222, [R1+0x110] ;  /* 0x0001100001de7983 */ /* 0x000ea20000100a00 */
[----:B------:R-:W-:-:S03]  /*3ca0*/  IMAD.WIDE R148, R8, 0x2, R148 ;  /* 0x0000000208947825 */ /* 0x000fc600078e0294 */
[----:B------:R0:W4:Y:S01]  /*3cb0*/  LDG.E.U16 R56, desc[UR10][R70.64] ;  /* 0x0000000a46387981 */ /* 0x000122000c1e1500 */
[----:B-1----:R-:W-:-:S03]  /*3cc0*/  IMAD.WIDE R144, R8, 0x2, R210 ;  /* 0x0000000208907825 */ /* 0x002fc600078e02d2 */
[----:B------:R-:W4:Y:S01]  /*3cd0*/  LDL.64 R210, [R1+0x108] ;  /* 0x0001080001d27983 */ /* 0x000f220000100a00 */
[----:B-----5:R-:W-:-:S03]  /*3ce0*/  IMAD.WIDE R192, R8, 0x2, R192 ;  /* 0x0000000208c07825 */ /* 0x020fc600078e02c0 */
[----:B------:R-:W5:Y:S01]  /*3cf0*/  LDG.E.U16 R50, desc[UR10][R148.64] ;  /* 0x0000000a94327981 */ /* 0x000f62000c1e1500 */
[----:B0-----:R-:W-:-:S03]  /*3d00*/  IMAD.WIDE R70, R8, 0x2, R196 ;  /* 0x0000000208467825 */ /* 0x001fc600078e02c4 */
[----:B------:R-:W5:Y:S01]  /*3d10*/  LDG.E.U16 R43, desc[UR10][R144.64] ;  /* 0x0000000a902b7981 */ /* 0x000f62000c1e1500 */
[----:B------:R-:W-:-:S03]  /*3d20*/  IMAD.SHL.U32 R196, R198, 0x2, RZ ;  /* 0x00000002c6c47824 */ /* 0x000fc600078e00ff */
[----:B------:R-:W5:Y:S04]  /*3d30*/  LDG.E.U16 R192, desc[UR10][R192.64] ;  /* 0x0000000ac0c07981 */ /* 0x000f68000c1e1500 */
[----:B------:R0:W5:Y:S02]  /*3d40*/  LDG.E.U16 R37, desc[UR10][R70.64] ;  /* 0x0000000a46257981 */ /* 0x000164000c1e1500 */
[----:B0-----:R-:W-:-:S04]  /*3d50*/  IMAD.WIDE R70, R196, 0x2, R14 ;  /* 0x00000002c4467825 */ /* 0x001fc800078e020e */
[----:B------:R-:W-:-:S05]  /*3d60*/  IMAD.WIDE R146, R8, 0x2, R194 ;  /* 0x0000000208927825 */ /* 0x000fca00078e02c2 */
[----:B------:R0:W5:Y:S01]  /*3d70*/  LDG.E.U16 R194, desc[UR10][R146.64] ;  /* 0x0000000a92c27981 */ /* 0x000162000c1e1500 */
[----:B------:R-:W-:-:S04]  /*3d80*/  IMAD.WIDE R70, R8, 0x2, R70 ;  /* 0x0000000208467825 */ /* 0x000fc800078e0246 */
[----:B------:R-:W-:Y:S01]  /*3d90*/  IMAD.WIDE R144, R198, 0x2, R16 ;  /* 0x00000002c6907825 */ /* 0x000fe200078e0210 */
[----:B------:R1:W5:Y:S03]  /*3da0*/  LDG.E.U16 R197, desc[UR10][R70.64] ;  /* 0x0000000a46c57981 */ /* 0x000366000c1e1500 */
[----:B0-----:R-:W-:-:S04]  /*3db0*/  IMAD.WIDE R146, R199, 0x2, R14 ;  /* 0x00000002c7927825 */ /* 0x001fc800078e020e */
[----:B------:R-:W-:-:S04]  /*3dc0*/  IMAD.WIDE R146, R8, 0x2, R146 ;  /* 0x0000000208927825 */ /* 0x000fc800078e0292 */
[C---:B-1----:R-:W-:Y:S02]  /*3dd0*/  IMAD.WIDE R70, R8.reuse, 0x2, R226 ;  /* 0x0000000208467825 */ /* 0x042fe400078e02e2 */
[----:B------:R-:W5:Y:S02]  /*3de0*/  LDL.64 R226, [R1+0xc0] ;  /* 0x0000c00001e27983 */ /* 0x000f640000100a00 */
[----:B------:R-:W-:-:S04]  /*3df0*/  IMAD.WIDE R144, R8, 0x2, R144 ;  /* 0x0000000208907825 */ /* 0x000fc800078e0290 */
[----:B---3--:R-:W-:-:S05]  /*3e00*/  IMAD.WIDE R148, R8, 0x2, R150 ;  /* 0x0000000208947825 */ /* 0x008fca00078e0296 */
[----:B------:R0:W3:Y:S01]  /*3e10*/  LDG.E.U16 R193, desc[UR10][R148.64] ;  /* 0x0000000a94c17981 */ /* 0x0000e2000c1e1500 */
[----:B------:R-:W-:-:S04]  /*3e20*/  IMAD.WIDE R150, R198, 0x2, R14 ;  /* 0x00000002c6967825 */ /* 0x000fc800078e020e */
[----:B0-----:R-:W-:Y:S02]  /*3e30*/  IMAD.WIDE R148, R196, 0x2, R16 ;  /* 0x00000002c4947825 */ /* 0x001fe400078e0210 */
[----:B------:R-:W3:Y:S02]  /*3e40*/  LDG.E.U16 R196, desc[UR10][R144.64] ;  /* 0x0000000a90c47981 */ /* 0x000ee4000c1e1500 */
[----:B------:R-:W-:-:S04]  /*3e50*/  IMAD.WIDE R148, R8, 0x2, R148 ;  /* 0x0000000208947825 */ /* 0x000fc800078e0294 */
[----:B------:R-:W-:Y:S02]  /*3e60*/  IMAD.WIDE R150, R8, 0x2, R150 ;  /* 0x0000000208967825 */ /* 0x000fe400078e0296 */
[----:B------:R-:W3:Y:S04]  /*3e70*/  LDG.E.U16 R148, desc[UR10][R148.64] ;  /* 0x0000000a94947981 */ /* 0x000ee8000c1e1500 */
[----:B------:R0:W3:Y:S04]  /*3e80*/  LDG.E.U16 R195, desc[UR10][R150.64] ;  /* 0x0000000a96c37981 */ /* 0x0000e8000c1e1500 */
[----:B------:R-:W3:Y:S01]  /*3e90*/  LDG.E.U16 R149, desc[UR10][R146.64] ;  /* 0x0000000a92957981 */ /* 0x000ee2000c1e1500 */
[----:B0-----:R-:W-:-:S03]  /*3ea0*/  SHF.L.U32 R150, R198, 0x2, RZ ;  /* 0x00000002c6967819 */ /* 0x001fc600000006ff */
[----:B------:R2:W3:Y:S01]  /*3eb0*/  LDG.E.U16 R198, desc[UR10][R70.64] ;  /* 0x0000000a46c67981 */ /* 0x0004e2000c1e1500 */
[----:B------:R-:W-:-:S04]  /*3ec0*/  IMAD.WIDE R144, R199, 0x2, R16 ;  /* 0x00000002c7907825 */ /* 0x000fc800078e0210 */
[C---:B--2---:R-:W-:Y:S02]  /*3ed0*/  IMAD.WIDE R70, R8.reuse, 0x2, R222 ;  /* 0x0000000208467825 */ /* 0x044fe400078e02de */
[----:B------:R-:W2:Y:S02]  /*3ee0*/  LDL.64 R222, [R1+0xb0] ;  /* 0x0000b00001de7983 */ /* 0x000ea40000100a00 */
[C---:B----4-:R-:W-:Y:S02]  /*3ef0*/  IMAD.WIDE R146, R8.reuse, 0x2, R210 ;  /* 0x0000000208927825 */ /* 0x050fe400078e02d2 */
[----:B------:R0:W4:Y:S04]  /*3f00*/  LDG.E.U16 R199, desc[UR10][R70.64] ;  /* 0x0000000a46c77981 */ /* 0x000128000c1e1500 */
[----:B------:R-:W2:Y:S01]  /*3f10*/  LDL.64 R210, [R1+0xd8] ;  /* 0x0000d80001d27983 */ /* 0x000ea20000100a00 */
[----:B------:R-:W-:-:S03]  /*3f20*/  IMAD.WIDE R144, R8, 0x2, R144 ;  /* 0x0000000208907825 */ /* 0x000fc600078e0290 */
[----:B------:R-:W3:Y:S01]  /*3f30*/  LDG.E.U16 R146, desc[UR10][R146.64] ;  /* 0x0000000a92927981 */ /* 0x000ee2000c1e1500 */
[----:B0-----:R-:W-:-:S03]  /*3f40*/  IMAD.WIDE R70, R8, 0x2, R214 ;  /* 0x0000000208467825 */ /* 0x001fc600078e02d6 */
[----:B------:R-:W3:Y:S04]  /*3f50*/  LDL.64 R214, [R1+0xc8] ;  /* 0x0000c80001d67983 */ /* 0x000ee80000100a00 */
[----:B------:R0:W3:Y:S02]  /*3f60*/  LDG.E.U16 R147, desc[UR10][R144.64] ;  /* 0x0000000a90937981 */ /* 0x0000e4000c1e1500 */
[----:B0-----:R-:W-:Y:S02]  /*3f70*/  IMAD.WIDE R144, R8, 0x2, R218 ;  /* 0x0000000208907825 */ /* 0x001fe400078e02da */
[----:B------:R-:W3:Y:S02]  /*3f80*/  LDL.64 R218, [R1+0xb8] ;  /* 0x0000b80001da7983 */ /* 0x000ee40000100a00 */
[----:B------:R-:W-:-:S02]  /*3f90*/  IMAD.WIDE R150, R150, 0x2, R14 ;  /* 0x0000000296967825 */ /* 0x000fc400078e020e */
[----:B------:R-:W3:Y:S02]  /*3fa0*/  LDG.E.U16 R144, desc[UR10][R144.64] ;  /* 0x0000000a90907981 */ /* 0x000ee4000c1e1500 */
[----:B------:R-:W-:-:S06]  /*3fb0*/  IMAD.WIDE R150, R8, 0x2, R150 ;  /* 0x0000000208967825 */ /* 0x000fcc00078e0296 */
[----:B------:R-:W4:Y:S04]  /*3fc0*/  LDG.E.U16 R150, desc[UR10][R150.64] ;  /* 0x0000000a96967981 */ /* 0x000f28000c1e1500 */
[----:B------:R0:W4:Y:S02]  /*3fd0*/  LDG.E.U16 R151, desc[UR10][R70.64] ;  /* 0x0000000a46977981 */ /* 0x000124000c1e1500 */
[----:B0-----:R-:W-:-:S05]  /*3fe0*/  IMAD.WIDE R70, R8, 0x2, R242 ;  /* 0x0000000208467825 */ /* 0x001fca00078e02f2 */
[----:B------:R0:W4:Y:S02]  /*3ff0*/  LDG.E.U16 R145, desc[UR10][R70.64] ;  /* 0x0000000a46917981 */ /* 0x000124000c1e1500 */
[----:B0-----:R-:W-:-:S05]  /*4000*/  IMAD.WIDE R70, R8, 0x2, R238 ;  /* 0x0000000208467825 */ /* 0x001fca00078e02ee */
[----:B------:R0:W4:Y:S02]  /*4010*/  LDG.E.U16 R200, desc[UR10][R70.64] ;  /* 0x0000000a46c87981 */ /* 0x000124000c1e1500 */
[----:B0-----:R-:W-:-:S05]  /*4020*/  IMAD.WIDE R70, R8, 0x2, R234 ;  /* 0x0000000208467825 */ /* 0x001fca00078e02ea */
[----:B------:R2:W4:Y:S02]  /*4030*/  LDG.E.U16 R208, desc[UR10][R70.64] ;  /* 0x0000000a46d07981 */ /* 0x000524000c1e1500 */
[----:B--2---:R-:W-:-:S05]  /*4040*/  IMAD.WIDE R70, R8, 0x2, R210 ;  /* 0x0000000208467825 */ /* 0x004fca00078e02d2 */
[----:B------:R0:W2:Y:S02]  /*4050*/  LDG.E.U16 R210, desc[UR10][R70.64] ;  /* 0x0000000a46d27981 */ /* 0x0000a4000c1e1500 */
[----:B0-----:R-:W-:-:S05]  /*4060*/  IMAD.WIDE R70, R8, 0x2, R230 ;  /* 0x0000000208467825 */ /* 0x001fca00078e02e6 */
[----:B------:R3:W2:Y:S02]  /*4070*/  LDG.E.U16 R211, desc[UR10][R70.64] ;  /* 0x0000000a46d37981 */ /* 0x0006a4000c1e1500 */
[----:B---3--:R-:W-:-:S05]  /*4080*/  IMAD.WIDE R70, R8, 0x2, R214 ;  /* 0x0000000208467825 */ /* 0x008fca00078e02d6 */
[----:B------:R5:W3:Y:S02]  /*4090*/  LDG.E.U16 R214, desc[UR10][R70.64] ;  /* 0x0000000a46d67981 */ /* 0x000ae4000c1e1500 */
[----:B-----5:R-:W-:-:S05]  /*40a0*/  IMAD.WIDE R70, R8, 0x2, R226 ;  /* 0x0000000208467825 */ /* 0x020fca00078e02e2 */
[----:B------:R0:W5:Y:S02]  /*40b0*/  LDG.E.U16 R215, desc[UR10][R70.64] ;  /* 0x0000000a46d77981 */ /* 0x000164000c1e1500 */
[----:B0-----:R-:W-:-:S05]  /*40c0*/  IMAD.WIDE R70, R8, 0x2, R218 ;  /* 0x0000000208467825 */ /* 0x001fca00078e02da */
[----:B------:R0:W5:Y:S02]  /*40d0*/  LDG.E.U16 R218, desc[UR10][R70.64] ;  /* 0x0000000a46da7981 */ /* 0x000164000c1e1500 */
[----:B0-----:R-:W-:-:S06]  /*40e0*/  IMAD.WIDE R70, R8, 0x2, R222 ;  /* 0x0000000208467825 */ /* 0x001fcc00078e02de */
[----:B------:R0:W5:Y:S01]  /*40f0*/  LDG.E.U16 R70, desc[UR10][R70.64] ;  /* 0x0000000a46467981 */ /* 0x000162000c1e1500 */
[----:B------:R-:W1:Y:S02]  /*4100*/  S2R R222, SR_TID.X ;  /* 0x0000000000de7919 */ /* 0x000e640000002100 */
[----:B-1----:R-:W-:-:S05]  /*4110*/  LOP3.LUT R219, R222, 0x7f, RZ, 0xc0, !PT ;  /* 0x0000007fdedb7812 */ /* 0x002fca00078ec0ff */
[----:B0-----:R-:W-:Y:S01]  /*4120*/  IMAD.SHL.U32 R71, R219, 0x2, RZ ;  /* 0x00000002db477824 */ /* 0x001fe200078e00ff */
[----:B------:R-:W-:Y:S06]  /*4130*/  BAR.SYNC.DEFER_BLOCKING 0x0 ;  /* 0x0000000000007b1d */ /* 0x000fec0000010000 */
[----:B------:R0:W-:Y:S04]  /*4140*/  STS.U16 [R71+UR6+0x5000], R0 ;  /* 0x0050000047007988 */ /* 0x0001e80008000406 */
[----:B------:R1:W-:Y:S01]  /*4150*/  STS.U16 [R71+UR6+0x4100], R2 ;  /* 0x0041000247007988 */ /* 0x0003e20008000406 */
[----:B0-----:R-:W-:-:S03]  /*4160*/  LOP3.LUT R0, R71, 0x10, RZ, 0x3c, !PT ;  /* 0x0000001047007812 */ /* 0x001fc600078e3cff */
[----:B------:R-:W-:Y:S01]  /*4170*/  STS.U16 [R71+UR6+0x4000], R44 ;  /* 0x0040002c47007988 */ /* 0x000fe20008000406 */
[----:B-1----:R-:W-:-:S03]  /*4180*/  LOP3.LUT R2, R71, 0x20, RZ, 0x3c, !PT ;  /* 0x0000002047027812 */ /* 0x002fc600078e3cff */
        /* <DEDUP_REMOVED lines=12> */
[----:B----4-:R0:W-:Y:S04]  /*4250*/  STS.U16 [R0+UR6+0x7300], R199 ;  /* 0x007300c700007988 */ /* 0x0101e80008000406 */
[----:B------:R-:W-:Y:S04]  /*4260*/  STS.U16 [R2+UR6+0x4400], R197 ;  /* 0x004400c502007988 */ /* 0x000fe80008000406 */
[----:B------:R-:W-:Y:S01]  /*4270*/  STS.U16 [R2+UR6+0x4500], R148 ;  /* 0x0045009402007988 */ /* 0x000fe20008000406 */
[----:B0-----:R-:W-:-:S03]  /*4280*/  LOP3.LUT R0, R71, 0x30, RZ, 0x3c, !PT ;  /* 0x0000003047007812 */ /* 0x001fc600078e3cff */
[----:B------:R-:W-:Y:S04]  /*4290*/  STS.U16 [R2+UR6+0x5400], R67 ;  /* 0x0054004302007988 */ /* 0x000fe80008000406 */
[----:B------:R-:W-:Y:S04]  /*42a0*/  STS.U16 [R2+UR6+0x5500], R66 ;  /* 0x0055004202007988 */ /* 0x000fe80008000406 */
[----:B------:R-:W-:Y:S04]  /*42b0*/  STS.U16 [R2+UR6+0x6400], R60 ;  /* 0x0064003c02007988 */ /* 0x000fe80008000406 */
[----:B------:R-:W-:Y:S04]  /*42c0*/  STS.U16 [R2+UR6+0x6500], R65 ;  /* 0x0065004102007988 */ /* 0x000fe80008000406 */
[----:B------:R-:W-:Y:S04]  /*42d0*/  STS.U16 [R2+UR6+0x7400], R146 ;  /* 0x0074009202007988 */ /* 0x000fe80008000406 */
[----:B------:R0:W-:Y:S04]  /*42e0*/  STS.U16 [R2+UR6+0x7500], R151 ;  /* 0x0075009702007988 */ /* 0x0001e80008000406 */
[----:B------:R-:W-:Y:S01]  /*42f0*/  STS.U16 [R0+UR6+0x4600], R149 ;  /* 0x0046009500007988 */ /* 0x000fe20008000406 */
[----:B------:R-:W-:-:S02]  /*4300*/  LOP3.LUT R223, R7, 0x20, RZ, 0x3c, !PT ;  /* 0x0000002007df7812 */ /* 0x000fc400078e3cff */
[----:B------:R-:W-:Y:S01]  /*4310*/  LOP3.LUT R226, R6, 0x40, RZ, 0x3c, !PT ;  /* 0x0000004006e27812 */ /* 0x000fe200078e3cff */
[----:B------:R-:W4:Y:S01]  /*4320*/  LDL.64 R68, [R1+0x78] ;  /* 0x0000780001447983 */ /* 0x000f220000100a00 */
[----:B0-----:R-:W-:-:S03]  /*4330*/  LOP3.LUT R2, R71, 0x40, RZ, 0x3c, !PT ;  /* 0x0000004047027812 */ /* 0x001fc600078e3cff */
        /* <DEDUP_REMOVED lines=16> */
[----:B------:R-:W-:Y:S04]  /*4440*/  STS.U16 [R0+UR6+0x4a00], R54 ;  /* 0x004a003600007988 */ /* 0x000fe80008000406 */
[----:B------:R-:W4:Y:S01]  /*4450*/  LDL.64 R148, [R1+0x88] ;  /* 0x0000880001947983 */ /* 0x000f220000100a00 */
[----:B0-----:R-:W-:-:S02]  /*4460*/  LOP3.LUT R2, R71, 0x60, RZ, 0x3c, !PT ;  /* 0x0000006047027812 */ /* 0x001fc400078e3cff */
[----:B------:R-:W-:Y:S01]  /*4470*/  LOP3.LUT R71, R71, 0x70, RZ, 0x3c, !PT ;  /* 0x0000007047477812 */ /* 0x000fe200078e3cff */
[----:B------:R-:W-:Y:S04]  /*4480*/  STS.U16 [R0+UR6+0x4b00], R53 ;  /* 0x004b003500007988 */ /* 0x000fe80008000406 */
[----:B------:R-:W-:Y:S04]  /*4490*/  STS.U16 [R0+UR6+0x5a00], R52 ;  /* 0x005a003400007988 */ /* 0x000fe80008000406 */
[----:B------:R-:W-:Y:S04]  /*44a0*/  STS.U16 [R0+UR6+0x5b00], R51 ;  /* 0x005b003300007988 */ /* 0x000fe80008000406 */
[----:B------:R-:W-:Y:S04]  /*44b0*/  STS.U16 [R0+UR6+0x6a00], R42 ;  /* 0x006a002a00007988 */ /* 0x000fe80008000406 */
[----:B------:R-:W-:Y:S04]  /*44c0*/  STS.U16 [R0+UR6+0x6b00], R50 ;  /* 0x006b003200007988 */ /* 0x000fe80008000406 */
[----:B--2---:R-:W-:Y:S04]  /*44d0*/  STS.U16 [R0+UR6+0x7a00], R210 ;  /* 0x007a00d200007988 */ /* 0x004fe80008000406 */
        /* <DEDUP_REMOVED lines=16> */
[----:B------:R-:W-:Y:S01]  /*45e0*/  STS.U16 [R71+UR6+0x7f00], R70 ;  /* 0x007f004647007988 */ /* 0x000fe20008000406 */
[----:B------:R-:W-:Y:S01]  /*45f0*/  BAR.SYNC.DEFER_BLOCKING 0x0 ;  /* 0x0000000000007b1d */ /* 0x000fe20000010000 */
[C---:B0-----:R-:W-:Y:S01]  /*4600*/  IMAD.SHL.U32 R2, R222.reuse, 0x2, RZ ;  /* 0x00000002de027824 */ /* 0x041fe200078e00ff */
[----:B------:R-:W-:-:S04]  /*4610*/  LOP3.LUT R0, R222, 0x60, RZ, 0xc0, !PT ;  /* 0x00000060de007812 */ /* 0x000fc800078ec0ff */
[----:B------:R-:W2:Y:S04]  /*4620*/  LDL.64 R146, [R1+0x80] ;  /* 0x0000800001927983 */ /* 0x000ea80000100a00 */
[----:B------:R-:W3:Y:S04]  /*4630*/  LDL.64 R198, [R1+0x38] ;  /* 0x0000380001c67983 */ /* 0x000ee80000100a00 */
[----:B------:R-:W5:Y:S04]  /*4640*/  LDL.64 R214, [R1+0x60] ;  /* 0x0000600001d67983 */ /* 0x000f680000100a00 */
[----:B------:R-:W2:Y:S04]  /*4650*/  LDL.64 R196, [R1+0x30] ;  /* 0x0000300001c47983 */ /* 0x000ea80000100a00 */
[----:B------:R-:W-:Y:S04]  /*4660*/  LDSM.16.MT88.4 R36, [R7+UR6] ;  /* 0x000000060724783b */ /* 0x000fe80008004200 */
[----:B------:R-:W0:Y:S04]  /*4670*/  LDSM.16.M88.4 R52, [R6+UR6+0x4000] ;  /* 0x004000060634783b */ /* 0x000e280008000200 */
[----:B------:R-:W1:Y:S04]  /*4680*/  LDSM.16.MT88.4 R60, [R223+UR6] ;  /* 0x00000006df3c783b */ /* 0x000e680008004200 */
[----:B------:R-:W1:Y:S04]  /*4690*/  LDSM.16.MT88.4 R44, [R7+UR6+0x400] ;  /* 0x00040006072c783b */ /* 0x000e680008004200 */
[----:B------:R-:W1:Y:S04]  /*46a0*/  LDSM.16.MT88.4 R48, [R223+UR6+0x400] ;  /* 0x00040006df30783b */ /* 0x000e680008004200 */
[----:B------:R-:W-:Y:S04]  /*46b0*/  LDSM.16.MT88.4 R40, [R7+UR6+0x800] ;  /* 0x000800060728783b */ /* 0x000fe80008004200 */
[----:B------:R-:W1:Y:S04]  /*46c0*/  LDSM.16.M88.4 R56, [R226+UR6+0x4000] ;  /* 0x00400006e238783b */ /* 0x000e680008000200 */
[----:B------:R-:W1:Y:S04]  /*46d0*/  LDSM.16.MT88.4 R64, [R223+UR6+0x800] ;  /* 0x00080006df40783b */ /* 0x000e680008004200 */
[----:B------:R-:W2:Y:S04]  /*46e0*/  LDL.64 R194, [R1+0x18] ;  /* 0x0000180001c27983 */ /* 0x000ea80000100a00 */
[----:B------:R-:W2:Y:S04]  /*46f0*/  LDL.64 R168, [R1+0x10] ;  /* 0x0000100001a87983 */ /* 0x000ea80000100a00 */
[----:B------:R-:W2:Y:S01]  /*4700*/  LDL.64 R150, [R1+0x8] ;  /* 0x0000080001967983 */ /* 0x000ea20000100a00 */
[-C--:B0-----:R-:W-:Y:S03]  /*4710*/  HMMA.16816.F32 R36, R36, R52.reuse, RZ ;  /* 0x000000342424723c */ /* 0x081fe600000018ff */
[----:B------:R-:W2:Y:S04]  /*4720*/  LDL.64 R70, [R1+0xa0] ;  /* 0x0000a00001467983 */ /* 0x000ea80000100a00 */
[----:B------:R-:W2:Y:S01]  /*4730*/  LDL.64 R210, [R1+0x40] ;  /* 0x0000400001d27983 */ /* 0x000ea20000100a00 */
[----:B-1----:R-:W-:-:S12]  /*4740*/  HMMA.16816.F32 R60, R60, R52, RZ ;  /* 0x000000343c3c723c */ /* 0x002fd800000018ff */
[-C--:B------:R-:W-:Y:S01]  /*4750*/  HMMA.16816.F32 R44, R44, R54.reuse, R36 ;  /* 0x000000362c2c723c */ /* 0x080fe20000001824 */
[----:B------:R-:W0:Y:S07]  /*4760*/  LDSM.16.MT88.4 R36, [R7+UR6+0xc00] ;  /* 0x000c00060724783b */ /* 0x000e2e0008004200 */
[----:B------:R-:W-:Y:S01]  /*4770*/  HMMA.16816.F32 R52, R48, R54, R60 ;  /* 0x000000363034723c */ /* 0x000fe2000000183c */
[----:B------:R-:W1:Y:S04]  /*4780*/  LDSM.16.MT88.4 R48, [R223+UR6+0xc00] ;  /* 0x000c0006df30783b */ /* 0x000e680008004200 */
[----:B------:R-:W-:Y:S07]  /*4790*/  LDSM.16.MT88.4 R60, [R7+UR6+0x1000] ;  /* 0x00100006073c783b */ /* 0x000fee0008004200 */
[-C--:B------:R-:W-:Y:S01]  /*47a0*/  HMMA.16816.F32 R40, R40, R56.reuse, R44 ;  /* 0x000000382828723c */ /* 0x080fe2000000182c */
[----:B------:R-:W1:Y:S07]  /*47b0*/  LDSM.16.M88.4 R44, [R6+UR6+0x4080] ;  /* 0x00408006062c783b */ /* 0x000e6e0008000200 */
[----:B------:R-:W-:Y:S01]  /*47c0*/  HMMA.16816.F32 R64, R64, R56, R52 ;  /* 0x000000384040723c */ /* 0x000fe20000001834 */
[----:B------:R-:W1:Y:S11]  /*47d0*/  LDSM.16.MT88.4 R52, [R223+UR6+0x1000] ;  /* 0x00100006df34783b */ /* 0x000e760008004200 */
[-C--:B0-----:R-:W-:Y:S01]  /*47e0*/  HMMA.16816.F32 R36, R36, R58.reuse, R40 ;  /* 0x0000003a2424723c */ /* 0x081fe20000001828 */
[----:B------:R-:W0:Y:S07]  /*47f0*/  LDSM.16.MT88.4 R40, [R7+UR6+0x1400] ;  /* 0x001400060728783b */ /* 0x000e2e0008004200 */
[----:B-1----:R-:W-:Y:S01]  /*4800*/  HMMA.16816.F32 R56, R48, R58, R64 ;  /* 0x0000003a3038723c */ /* 0x002fe20000001840 */
        /* <DEDUP_REMOVED lines=12> */
[----:B------:R-:W4:Y:S07]  /*48d0*/  LDSM.16.M88.4 R40, [R6+UR6+0x4100] ;  /* 0x004100060628783b */ /* 0x000f2e0008000200 */
[----:B------:R-:W-:Y:S01]  /*48e0*/  HMMA.16816.F32 R56, R56, R36, R44 ;  /* 0x000000243838723c */ /* 0x000fe2000000182c */
[----:B------:R-:W4:Y:S11]  /*48f0*/  LDSM.16.MT88.4 R44, [R223+UR6+0x2000] ;  /* 0x00200006df2c783b */ /* 0x000f360008004200 */
[-C--:B0-----:R-:W-:Y:S01]  /*4900*/  HMMA.16816.F32 R64, R60, R38.reuse, R64 ;  /* 0x000000263c40723c */ /* 0x081fe20000001840 */
[----:B------:R-:W0:Y:S07]  /*4910*/  LDSM.16.MT88.4 R60, [R7+UR6+0x2400] ;  /* 0x00240006073c783b */ /* 0x000e2e0008004200 */
[----:B-1----:R-:W-:Y:S01]  /*4920*/  HMMA.16816.F32 R52, R52, R38, R56 ;  /* 0x000000263434723c */ /* 0x002fe20000001838 */
[----:B------:R-:W1:Y:S04]  /*4930*/  LDSM.16.MT88.4 R36, [R223+UR6+0x2400] ;  /* 0x00240006df24783b */ /* 0x000e680008004200 */
[----:B------:R-:W-:Y:S07]  /*4940*/  LDSM.16.M88.4 R56, [R226+UR6+0x4100] ;  /* 0x00410006e238783b */ /* 0x000fee0008000200 */
[-C--:B----4-:R-:W-:Y:S01]  /*4950*/  HMMA.16816.F32 R64, R48, R40.reuse, R64 ;  /* 0x000000283040723c */ /* 0x090fe20000001840 */
[----:B------:R-:W4:Y:S07]  /*4960*/  LDSM.16.MT88.4 R48, [R7+UR6+0x2800] ;  /* 0x002800060730783b */ /* 0x000f2e0008004200 */
[----:B------:R-:W-:Y:S01]  /*4970*/  HMMA.16816.F32 R52, R44, R40, R52 ;  /* 0x000000282c34723c */ /* 0x000fe20000001834 */
[----:B------:R-:W4:Y:S11]  /*4980*/  LDSM.16.MT88.4 R44, [R223+UR6+0x2800] ;  /* 0x00280006df2c783b */ /* 0x000f360008004200 */
[-C--:B0-----:R-:W-:Y:S01]  /*4990*/  HMMA.16816.F32 R64, R60, R42.reuse, R64 ;  /* 0x0000002a3c40723c */ /* 0x081fe20000001840 */
[----:B------:R-:W0:Y:S07]  /*49a0*/  LDSM.16.MT88.4 R60, [R7+UR6+0x2c00] ;  /* 0x002c0006073c783b */ /* 0x000e2e0008004200 */
[----:B-1----:R-:W-:Y:S01]  /*49b0*/  HMMA.16816.F32 R36, R36, R42, R52 ;  /* 0x0000002a2424723c */ /* 0x002fe20000001834 */
[----:B------:R-:W1:Y:S04]  /*49c0*/  LDSM.16.MT88.4 R40, [R223+UR6+0x2c00] ;  /* 0x002c0006df28783b */ /* 0x000e680008004200 */
[----:B------:R-:W-:Y:S07]  /*49d0*/  LDSM.16.MT88.4 R52, [R7+UR6+0x3000] ;  /* 0x003000060734783b */ /* 0x000fee0008004200 */
[-C--:B----4-:R-:W-:Y:S01]  /*49e0*/  HMMA.16816.F32 R64, R48, R56.reuse, R64 ;  /* 0x000000383040723c */ /* 0x090fe20000001840 */
[----:B------:R-:W4:Y:S07]  /*49f0*/  LDSM.16.M88.4 R48, [R6+UR6+0x4180] ;  /* 0x004180060630783b */ /* 0x000f2e0008000200 */
[----:B------:R-:W-:Y:S01]  /*4a00*/  HMMA.16816.F32 R36, R44, R56, R36 ;  /* 0x000000382c24723c */ /* 0x000fe20000001824 */
[----:B------:R-:W3:Y:S11]  /*4a10*/  LDSM.16.MT88.4 R44, [R223+UR6+0x3000] ;  /* 0x00300006df2c783b */ /* 0x000ef60008004200 */
[-C--:B0-----:R-:W-:Y:S01]  /*4a20*/  HMMA.16816.F32 R60, R60, R58.reuse, R64 ;  /* 0x0000003a3c3c723c */ /* 0x081fe20000001840 */
[----:B------:R-:W0:Y:S07]  /*4a30*/  LDSM.16.MT88.4 R64, [R7+UR6+0x3400] ;  /* 0x003400060740783b */ /* 0x000e2e0008004200 */
[----:B-1----:R-:W-:Y:S01]  /*4a40*/  HMMA.16816.F32 R36, R40, R58, R36 ;  /* 0x0000003a2824723c */ /* 0x002fe20000001824 */
[----:B------:R-:W1:Y:S04]  /*4a50*/  LDSM.16.MT88.4 R40, [R223+UR6+0x3400] ;  /* 0x00340006df28783b */ /* 0x000e680008004200 */
[----:B------:R-:W-:Y:S07]  /*4a60*/  LDSM.16.M88.4 R56, [R226+UR6+0x4180] ;  /* 0x00418006e238783b */ /* 0x000fee0008000200 */
[-C--:B----4-:R-:W-:Y:S01]  /*4a70*/  HMMA.16816.F32 R60, R52, R48.reuse, R60 ;  /* 0x00000030343c723c */ /* 0x090fe2000000183c */
[----:B------:R-:W4:Y:S07]  /*4a80*/  LDSM.16.MT88.4 R52, [R7+UR6+0x3800] ;  /* 0x003800060734783b */ /* 0x000f2e0008004200 */
[----:B---3--:R-:W-:Y:S01]  /*4a90*/  HMMA.16816.F32 R36, R44, R48, R36 ;  /* 0x000000302c24723c */ /* 0x008fe20000001824 */
[----:B------:R-:W3:Y:S11]  /*4aa0*/  LDSM.16.MT88.4 R44, [R223+UR6+0x3800] ;  /* 0x00380006df2c783b */ /* 0x000ef60008004200 */
[-C--:B0-----:R-:W-:Y:S01]  /*4ab0*/  HMMA.16816.F32 R60, R64, R50.reuse, R60 ;  /* 0x00000032403c723c */ /* 0x081fe2000000183c */
[----:B------:R-:W0:Y:S07]  /*4ac0*/  LDSM.16.MT88.4 R64, [R7+UR6+0x3c00] ;  /* 0x003c00060740783b */ /* 0x000e2e0008004200 */
[----:B-1----:R-:W-:Y:S01]  /*4ad0*/  HMMA.16816.F32 R36, R40, R50, R36 ;  /* 0x000000322824723c */ /* 0x002fe20000001824 */
[----:B------:R-:W1:Y:S11]  /*4ae0*/  LDSM.16.MT88.4 R40, [R223+UR6+0x3c00] ;  /* 0x003c0006df28783b */ /* 0x000e760008004200 */
[-C--:B----4-:R-:W-:Y:S01]  /*4af0*/  HMMA.16816.F32 R52, R52, R56.reuse, R60 ;  /* 0x000000383434723c */ /* 0x090fe2000000183c */
[----:B------:R-:W-:Y:S01]  /*4b00*/  LOP3.LUT R2, R2, 0x6, RZ, 0xc0, !PT ;  /* 0x0000000602027812 */ /* 0x000fe200078ec0ff */
[----:B------:R-:W4:Y:S06]  /*4b10*/  LDL.64 R62, [R1+0x90] ;  /* 0x00009000013e7983 */ /* 0x000f2c0000100a00 */
[----:B---3--:R-:W-:Y:S01]  /*4b20*/  HMMA.16816.F32 R36, R44, R56, R36 ;  /* 0x000000382c24723c */ /* 0x008fe20000001824 */
[----:B------:R-:W-:Y:S01]  /*4b30*/  LEA.HI R2, R0, R2, RZ, 0x1e ;  /* 0x0000000200027211 */ /* 0x000fe200078ff0ff */
[----:B------:R-:W3:Y:S10]  /*4b40*/  LDL.64 R60, [R1+0x98] ;  /* 0x00009800013c7983 */ /* 0x000ef40000100a00 */
[-C--:B0-----:R-:W-:Y:S01]  /*4b50*/  HMMA.16816.F32 R52, R64, R58.reuse, R52 ;  /* 0x0000003a4034723c */ /* 0x081fe20000001834 */
[C---:B------:R-:W-:Y:S01]  /*4b60*/  IADD3 RZ, P3, PT, R2.reuse, UR4, RZ ;  /* 0x0000000402ff7c10 */ /* 0x040fe2000ff7e0ff */
[----:B------:R-:W2:Y:S06]  /*4b70*/  LDL.64 R64, [R1+0xa8] ;  /* 0x0000a80001407983 */ /* 0x000eac0000100a00 */
[----:B-1----:R-:W-:Y:S01]  /*4b80*/  HMMA.16816.F32 R36, R40, R58, R36 ;  /* 0x0000003a2824723c */ /* 0x002fe20000001824 */
[----:B------:R-:W-:Y:S01]  /*4b90*/  IADD3 R0, PT, PT, R2, UR4, RZ ;  /* 0x0000000402007c10 */ /* 0x000fe2000fffe0ff */
[----:B------:R-:W-:Y:S01]  /*4ba0*/  IMAD.X R4, RZ, RZ, UR5, P3 ;  /* 0x00000005ff047e24 */ /* 0x000fe200098e06ff */
[----:B------:R-:W2:Y:S02]  /*4bb0*/  LDL.64 R66, [R1+0x58] ;  /* 0x0000580001427983 */ /* 0x000ea40000100a00 */
[----:B------:R-:W-:-:S02]  /*4bc0*/  ISETP.GT.U32.AND P0, PT, R0, R206, PT ;  /* 0x000000ce0000720c */ /* 0x000fc40003f04070 */
[C---:B------:R-:W-:Y:S01]  /*4bd0*/  ISETP.GE.U32.AND P5, PT, R0.reuse, R206, PT ;  /* 0x000000ce0000720c */ /* 0x040fe20003fa6070 */
[----:B------:R-:W2:Y:S01]  /*4be0*/  LDL.64 R58, [R1+0x70] ;  /* 0x00007000013a7983 */ /* 0x000ea20000100a00 */
[CC--:B------:R-:W-:Y:S02]  /*4bf0*/  ISETP.GT.U32.AND P2, PT, R0.reuse, R201.reuse, PT ;  /* 0x000000c90000720c */ /* 0x0c0fe40003f44070 */
[----:B------:R-:W-:Y:S01]  /*4c00*/  ISETP.GE.U32.AND P1, PT, R0, R201, PT ;  /* 0x000000c90000720c */ /* 0x000fe20003f26070 */
[----:B------:R-:W-:Y:S01]  /*4c10*/  FMUL R45, R54, UR9 ;  /* 0x00000009362d7c20 */ /* 0x000fe20008400000 */
[----:B------:R-:W-:Y:S01]  /*4c20*/  FMUL R42, R55, UR9 ;  /* 0x00000009372a7c20 */ /* 0x000fe20008400000 */
[----:B------:R-:W-:Y:S01]  /*4c30*/  FMUL R2, R52, UR9 ;  /* 0x0000000934027c20 */ /* 0x000fe20008400000 */
[----:B------:R-:W-:Y:S01]  /*4c40*/  FMUL R3, R53, UR9 ;  /* 0x0000000935037c20 */ /* 0x000fe20008400000 */
[C---:B------:R-:W-:Y:S02]  /*4c50*/  ISETP.GT.U32.AND.EX P0, PT, R4.reuse, RZ, PT, P0 ;  /* 0x000000ff0400720c */ /* 0x040fe40003f04100 */
[----:B------:R-:W-:-:S02]  /*4c60*/  ISETP.GE.U32.AND.EX P5, PT, R4, RZ, PT, P5 ;  /* 0x000000ff0400720c */ /* 0x000fc40003fa6150 */
[C---:B------:R-:W-:Y:S02]  /*4c70*/  ISETP.GT.U32.AND.EX P2, PT, R4.reuse, RZ, PT, P2 ;  /* 0x000000ff0400720c */ /* 0x040fe40003f44120 */
[----:B------:R-:W-:Y:S02]  /*4c80*/  ISETP.GE.U32.AND.EX P1, PT, R4, RZ, PT, P1 ;  /* 0x000000ff0400720c */ /* 0x000fe40003f26110 */
[CC--:B------:R-:W-:Y:S02]  /*4c90*/  ISETP.GT.U32.AND P4, PT, R0.reuse, R207.reuse, PT ;  /* 0x000000cf0000720c */ /* 0x0c0fe40003f84070 */
[----:B------:R-:W-:Y:S01]  /*4ca0*/  ISETP.GE.U32.AND P3, PT, R0, R207, PT ;  /* 0x000000cf0000720c */ /* 0x000fe20003f66070 */
[----:B------:R-:W-:Y:S01]  /*4cb0*/  FMUL R36, R36, UR9 ;  /* 0x0000000924247c20 */ /* 0x000fe20008400000 */
[----:B------:R-:W-:Y:S01]  /*4cc0*/  FSEL R45, R45, -INF , !P0 ;  /* 0xff8000002d2d7808 */ /* 0x000fe20004000000 */
[----:B------:R-:W-:Y:S01]  /*4cd0*/  FMUL R40, R37, UR9 ;  /* 0x0000000925287c20 */ /* 0x000fe20008400000 */
[----:B------:R-:W-:-:S02]  /*4ce0*/  FSEL R42, R42, -INF , !P5 ;  /* 0xff8000002a2a7808 */ /* 0x000fc40006800000 */
[----:B------:R-:W-:Y:S02]  /*4cf0*/  FSEL R2, R2, -INF , !P2 ;  /* 0xff80000002027808 */ /* 0x000fe40005000000 */
[----:B------:R-:W-:Y:S02]  /*4d00*/  FSEL R3, R3, -INF , !P1 ;  /* 0xff80000003037808 */ /* 0x000fe40004800000 */
[CC--:B------:R-:W-:Y:S02]  /*4d10*/  ISETP.GT.U32.AND P2, PT, R0.reuse, R209.reuse, PT ;  /* 0x000000d10000720c */ /* 0x0c0fe40003f44070 */
[----:B------:R-:W-:Y:S02]  /*4d20*/  ISETP.GE.U32.AND P1, PT, R0, R209, PT ;  /* 0x000000d10000720c */ /* 0x000fe40003f26070 */
[C---:B------:R-:W-:Y:S02]  /*4d30*/  ISETP.GT.U32.AND.EX P4, PT, R4.reuse, RZ, PT, P4 ;  /* 0x000000ff0400720c */ /* 0x040fe40003f84140 */
[----:B------:R-:W-:Y:S01]  /*4d40*/  ISETP.GE.U32.AND.EX P3, PT, R4, RZ, PT, P3 ;  /* 0x000000ff0400720c */ /* 0x000fe20003f66130 */
[----:B------:R-:W-:Y:S01]  /*4d50*/  FMUL R38, R38, UR9 ;  /* 0x0000000926267c20 */ /* 0x000fe20008400000 */
[----:B------:R-:W-:Y:S01]  /*4d60*/  FMNMX R0, R45, R42, !PT ;  /* 0x0000002a2d007209 */ /* 0x000fe20007800000 */
[----:B------:R-:W-:Y:S01]  /*4d70*/  FMUL R39, R39, UR9 ;  /* 0x0000000927277c20 */ /* 0x000fe20008400000 */
[----:B------:R-:W-:-:S02]  /*4d80*/  ISETP.GT.U32.AND.EX P2, PT, R4, RZ, PT, P2 ;  /* 0x000000ff0400720c */ /* 0x000fc40003f44120 */
[----:B------:R-:W-:Y:S02]  /*4d90*/  ISETP.GE.U32.AND.EX P1, PT, R4, RZ, PT, P1 ;  /* 0x000000ff0400720c */ /* 0x000fe40003f26110 */
[----:B------:R-:W-:Y:S02]  /*4da0*/  FSEL R37, R36, -INF , !P4 ;  /* 0xff80000024257808 */ /* 0x000fe40006000000 */
[----:B------:R-:W-:Y:S01]  /*4db0*/  FSEL R40, R40, -INF , !P3 ;  /* 0xff80000028287808 */ /* 0x000fe20005800000 */
[----:B------:R-:W0:Y:S01]  /*4dc0*/  SHFL.BFLY PT, R46, R0, 0x2, 0x1f ;  /* 0x0c401f00002e7f89 */ /* 0x000e2200000e0000 */
[----:B------:R-:W-:Y:S02]  /*4dd0*/  FSEL R38, R38, -INF , !P2 ;  /* 0xff80000026267808 */ /* 0x000fe40005000000 */
[----:B------:R-:W-:Y:S02]  /*4de0*/  FSEL R39, R39, -INF , !P1 ;  /* 0xff80000027277808 */ /* 0x000fe40004800000 */
[----:B------:R-:W-:-:S02]  /*4df0*/  FMNMX R4, R37, R40, !PT ;  /* 0x0000002825047209 */ /* 0x000fc40007800000 */
[----:B------:R-:W-:-:S03]  /*4e00*/  FMNMX R41, R38, R39, !PT ;  /* 0x0000002726297209 */ /* 0x000fc60007800000 */
[----:B------:R-:W1:Y:S01]  /*4e10*/  SHFL.BFLY PT, R44, R4, 0x2, 0x1f ;  /* 0x0c401f00042c7f89 */ /* 0x000e6200000e0000 */
[----:B------:R-:W-:-:S03]  /*4e20*/  FMNMX R36, R2, R3, !PT ;  /* 0x0000000302247209 */ /* 0x000fc60007800000 */
[----:B------:R-:W5:Y:S04]  /*4e30*/  SHFL.BFLY PT, R43, R41, 0x2, 0x1f ;  /* 0x0c401f00292b7f89 */ /* 0x000f6800000e0000 */
[----:B------:R-:W5:Y:S01]  /*4e40*/  SHFL.BFLY PT, R47, R36, 0x2, 0x1f ;  /* 0x0c401f00242f7f89 */ /* 0x000f6200000e0000 */
[----:B0-----:R-:W-:-:S05]  /*4e50*/  FMNMX R0, R0, R46, !PT ;  /* 0x0000002e00007209 */ /* 0x001fca0007800000 */
[----:B------:R-:W0:Y:S01]  /*4e60*/  SHFL.BFLY PT, R46, R0, 0x1, 0x1f ;  /* 0x0c201f00002e7f89 */ /* 0x000e2200000e0000 */
[----:B-1----:R-:W-:Y:S02]  /*4e70*/  FMNMX R4, R4, R44, !PT ;  /* 0x0000002c04047209 */ /* 0x002fe40007800000 */
[----:B-----5:R-:W-:-:S03]  /*4e80*/  FMNMX R41, R41, R43, !PT ;  /* 0x0000002b29297209 */ /* 0x020fc60007800000 */
[----:B------:R-:W1:Y:S01]  /*4e90*/  SHFL.BFLY PT, R44, R4, 0x1, 0x1f ;  /* 0x0c201f00042c7f89 */ /* 0x000e6200000e0000 */
[----:B------:R-:W-:-:S03]  /*4ea0*/  FMNMX R36, R36, R47, !PT ;  /* 0x0000002f24247209 */ /* 0x000fc60007800000 */
[----:B------:R-:W5:Y:S04]  /*4eb0*/  SHFL.BFLY PT, R43, R41, 0x1, 0x1f ;  /* 0x0c201f00292b7f89 */ /* 0x000f6800000e0000 */
[----:B------:R-:W5:Y:S01]  /*4ec0*/  SHFL.BFLY PT, R47, R36, 0x1, 0x1f ;  /* 0x0c201f00242f7f89 */ /* 0x000f6200000e0000 */
[----:B0-----:R-:W-:Y:S02]  /*4ed0*/  FMNMX R0, R0, R46, !PT ;  /* 0x0000002e00007209 */ /* 0x001fe40007800000 */
[----:B------:R-:W-:Y:S02]  /*4ee0*/  LOP3.LUT R46, R222, 0x1c, RZ, 0xc0, !PT ;  /* 0x0000001cde2e7812 */ /* 0x000fe400078ec0ff */
[----:B------:R-:W2:Y:S03]  /*4ef0*/  LDL.64 R222, [R1+0x68] ;  /* 0x0000680001de7983 */ /* 0x000ea60000100a00 */
[C---:B------:R-:W-:Y:S01]  /*4f00*/  IMAD.SHL.U32 R247, R46.reuse, 0x4, RZ ;  /* 0x000000042ef77824 */ /* 0x040fe200078e00ff */
[----:B------:R-:W-:-:S02]  /*4f10*/  LEA.HI R144, R46, 0x8, RZ, 0x1e ;  /* 0x000000082e907811 */ /* 0x000fc400078ff0ff */
[----:B-1----:R-:W-:Y:S02]  /*4f20*/  FMNMX R4, R4, R44, !PT ;  /* 0x0000002c04047209 */ /* 0x002fe40007800000 */
[----:B------:R-:W-:Y:S02]  /*4f30*/  SHF.R.U32.HI R44, RZ, 0x3, R219 ;  /* 0x00000003ff2c7819 */ /* 0x000fe400000116db */
[----:B-----5:R-:W-:Y:S02]  /*4f40*/  FMNMX R41, R41, R43, !PT ;  /* 0x0000002b29297209 */ /* 0x020fe40007800000 */
[C---:B------:R-:W-:Y:S02]  /*4f50*/  LEA.HI R192, R46.reuse, 0x10, RZ, 0x1e ;  /* 0x000000102ec07811 */ /* 0x040fe400078ff0ff */
[----:B------:R-:W-:Y:S02]  /*4f60*/  LEA.HI R193, R46, 0x18, RZ, 0x1e ;  /* 0x000000182ec17811 */ /* 0x000fe400078ff0ff */
[----:B------:R-:W-:-:S02]  /*4f70*/  LOP3.LUT R44, R44, 0xc, RZ, 0xc0, !PT ;  /* 0x0000000c2c2c7812 */ /* 0x000fc400078ec0ff */
[----:B------:R-:W-:Y:S02]  /*4f80*/  IADD3 R43, PT, PT, R247, UR6, RZ ;  /* 0x00000006f72b7c10 */ /* 0x000fe4000fffe0ff */
[----:B------:R-:W-:Y:S01]  /*4f90*/  LEA R144, R144, UR6, 0x4 ;  /* 0x0000000690907c11 */ /* 0x000fe2000f8e20ff */
[----:B------:R-:W-:Y:S01]  /*4fa0*/  BAR.SYNC.DEFER_BLOCKING 0x0 ;  /* 0x0000000000007b1d */ /* 0x000fe20000010000 */
[----:B------:R-:W-:Y:S02]  /*4fb0*/  LEA R192, R192, UR6, 0x4 ;  /* 0x00000006c0c07c11 */ /* 0x000fe4000f8e20ff */
[----:B------:R-:W-:Y:S01]  /*4fc0*/  LEA R193, R193, UR6, 0x4 ;  /* 0x00000006c1c17c11 */ /* 0x000fe2000f8e20ff */
[----:B------:R-:W-:Y:S01]  /*4fd0*/  IMAD.IADD R43, R43, 0x1, R44 ;  /* 0x000000012b2b7824 */ /* 0x000fe200078e022c */
[----:B------:R-:W-:Y:S01]  /*4fe0*/  FMNMX R36, R36, R47, !PT ;  /* 0x0000002f24247209 */ /* 0x000fe20007800000 */
[C---:B------:R-:W-:Y:S01]  /*4ff0*/  IMAD.IADD R47, R44.reuse, 0x1, R144 ;  /* 0x000000012c2f7824 */ /* 0x040fe200078e0290 */
[C---:B------:R-:W-:Y:S01]  /*5000*/  IADD3 R46, PT, PT, R44.reuse, R192, RZ ;  /* 0x000000c02c2e7210 */ /* 0x040fe20007ffe0ff */
[----:B------:R-:W-:-:S02]  /*5010*/  IMAD.IADD R44, R44, 0x1, R193 ;  /* 0x000000012c2c7824 */ /* 0x000fc400078e02c1 */
[----:B------:R0:W-:Y:S04]  /*5020*/  @!P6 STS [R43+0x4000], R36 ;  /* 0x004000242b00e388 */ /* 0x0001e80000000800 */
[----:B------:R-:W-:Y:S04]  /*5030*/  @!P6 STS [R47+0x4000], R0 ;  /* 0x004000002f00e388 */ /* 0x000fe80000000800 */
[----:B------:R-:W-:Y:S04]  /*5040*/  @!P6 STS [R46+0x4000], R4 ;  /* 0x004000042e00e388 */ /* 0x000fe80000000800 */
[----:B------:R-:W-:Y:S01]  /*5050*/  @!P6 STS [R44+0x4000], R41 ;  /* 0x004000292c00e388 */ /* 0x000fe20000000800 */
[----:B------:R-:W-:Y:S01]  /*5060*/  BAR.SYNC.DEFER_BLOCKING 0x0 ;  /* 0x0000000000007b1d */ /* 0x000fe20000010000 */
[----:B0-----:R-:W-:-:S05]  /*5070*/  LEA R36, R219, UR6, 0x2 ;  /* 0x00000006db247c11 */ /* 0x001fca000f8e10ff */
[----:B------:R-:W0:Y:S04]  /*5080*/  LDS R0, [R36+0x4000] ;  /* 0x0040000024007984 */ /* 0x000e280000000800 */
[----:B0-----:R-:W0:Y:S02]  /*5090*/  SHFL.BFLY PT, R4, R0, 0x2, 0x1f ;  /* 0x0c401f0000047f89 */ /* 0x001e2400000e0000 */
[----:B0-----:R-:W-:-:S05]  /*50a0*/  FMNMX R4, R0, R4, !PT ;  /* 0x0000000400047209 */ /* 0x001fca0007800000 */
[----:B------:R-:W0:Y:S02]  /*50b0*/  SHFL.BFLY PT, R0, R4, 0x1, 0x1f ;  /* 0x0c201f0004007f89 */ /* 0x000e2400000e0000 */
[----:B0-----:R-:W-:-:S05]  /*50c0*/  FMNMX R0, R4, R0, !PT ;  /* 0x0000000004007209 */ /* 0x001fca0007800000 */
[----:B------:R-:W-:Y:S01]  /*50d0*/  @!P6 STS [R36+0x4000], R0 ;  /* 0x004000002400e388 */ /* 0x000fe20000000800 */
[----:B------:R-:W-:Y:S06]  /*50e0*/  BAR.SYNC.DEFER_BLOCKING 0x0 ;  /* 0x0000000000007b1d */ /* 0x000fec0000010000 */
[----:B------:R-:W0:Y:S04]  /*50f0*/  LDS R0, [R247+UR6+0x4000] ;  /* 0x00400006f7007984 */ /* 0x000e280008000800 */
[----:B------:R-:W1:Y:S04]  /*5100*/  LDS R48, [R144+0x4000] ;  /* 0x0040000090307984 */ /* 0x000e680000000800 */
[----:B------:R-:W-:Y:S04]  /*5110*/  LDS R41, [R192+0x4000] ;  /* 0x00400000c0297984 */ /* 0x000fe80000000800 */
[----:B------:R-:W5:Y:S01]  /*5120*/  LDS R4, [R193+0x4000] ;  /* 0x00400000c1047984 */ /* 0x000f620000000800 */
[----:B------:R-:W-:Y:S01]  /*5130*/  BAR.SYNC.DEFER_BLOCKING 0x0 ;  /* 0x0000000000007b1d */ /* 0x000fe20000010000 */
[----:B0-----:R-:W-:-:S05]  /*5140*/  FMNMX R0, R0, R13, !PT ;  /* 0x0000000d00007209 */ /* 0x001fca0007800000 */
[--C-:B------:R-:W-:Y:S01]  /*5150*/  FADD R49, R2, -R0.reuse ;  /* 0x8000000002317221 */ /* 0x100fe20000000000 */
[----:B-1----:R-:W-:Y:S01]  /*5160*/  FMNMX R2, R48, R12, !PT ;  /* 0x0000000c30027209 */ /* 0x002fe20007800000 */
[----:B------:R-:W-:-:S04]  /*5170*/  FADD R3, R3, -R0 ;  /* 0x8000000003037221 */ /* 0x000fc80000000000 */
[----:B------:R-:W-:Y:S01]  /*5180*/  FMUL R3, R3, 1.4426950216293334961 ;  /* 0x3fb8aa3b03037820 */ /* 0x000fe20000400000 */
[--C-:B------:R-:W-:Y:S01]  /*5190*/  FADD R45, R45, -R2.reuse ;  /* 0x800000022d2d7221 */ /* 0x100fe20000000000 */
[----:B------:R-:W-:Y:S02]  /*51a0*/  FMUL R48, R49, 1.4426950216293334961 ;  /* 0x3fb8aa3b31307820 */ /* 0x000fe40000400000 */
[----:B------:R0:W-:Y:S02]  /*51b0*/  MUFU.EX2 R49, R3 ;  /* 0x0000000300317308 */ /* 0x0001e40000000800 */
[----:B0-----:R-:W-:Y:S01]  /*51c0*/  FMUL R3, R45, 1.4426950216293334961 ;  /* 0x3fb8aa3b2d037820 */ /* 0x001fe20000400000 */
[----:B------:R-:W-:-:S05]  /*51d0*/  FADD R45, R42, -R2 ;  /* 0x800000022a2d7221 */ /* 0x000fca0000000000 */
[----:B------:R0:W-:Y:S01]  /*51e0*/  MUFU.EX2 R42, R3 ;  /* 0x00000003002a7308 */ /* 0x0001e20000000800 */
[----:B------:R-:W-:Y:S01]  /*51f0*/  FMUL R45, R45, 1.4426950216293334961 ;  /* 0x3fb8aa3b2d2d7820 */ /* 0x000fe20000400000 */
[----:B-----5:R-:W-:Y:S02]  /*5200*/  FMNMX R4, R4, R11, !PT ;  /* 0x0000000b04047209 */ /* 0x020fe40007800000 */
[----:B0-----:R-:W-:-:S05]  /*5210*/  FMNMX R3, R41, R10, !PT ;  /* 0x0000000a29037209 */ /* 0x001fca0007800000 */
[--C-:B------:R-:W-:Y:S01]  /*5220*/  FADD R40, R40, -R3.reuse ;  /* 0x8000000328287221 */ /* 0x100fe20000000000 */
[----:B------:R-:W-:Y:S01]  /*5230*/  FADD R41, R37, -R3 ;  /* 0x8000000325297221 */ /* 0x000fe20000000000 */
[--C-:B------:R-:W-:Y:S01]  /*5240*/  FADD R39, R39, -R4.reuse ;  /* 0x8000000427277221 */ /* 0x100fe20000000000 */
[----:B------:R0:W-:Y:S01]  /*5250*/  MUFU.EX2 R37, R45 ;  /* 0x0000002d00257308 */ /* 0x0001e20000000800 */
[----:B------:R-:W-:Y:S01]  /*5260*/  FMUL R40, R40, 1.4426950216293334961 ;  /* 0x3fb8aa3b28287820 */ /* 0x000fe20000400000 */
[----:B------:R-:W-:Y:S01]  /*5270*/  FMUL R41, R41, 1.4426950216293334961 ;  /* 0x3fb8aa3b29297820 */ /* 0x000fe20000400000 */
[----:B------:R-:W-:Y:S01]  /*5280*/  FMUL R39, R39, 1.4426950216293334961 ;  /* 0x3fb8aa3b27277820 */ /* 0x000fe20000400000 */
[----:B0-----:R-:W-:-:S04]  /*5290*/  FADD R45, R38, -R4 ;  /* 0x80000004262d7221 */ /* 0x001fc80000000000 */
[----:B------:R0:W-:Y:S02]  /*52a0*/  MUFU.EX2 R38, R40 ;  /* 0x0000002800267308 */ /* 0x0001e40000000800 */
[----:B0-----:R-:W-:-:S06]  /*52b0*/  FMUL R40, R45, 1.4426950216293334961 ;  /* 0x3fb8aa3b2d287820 */ /* 0x001fcc0000400000 */
[----:B------:R-:W0:Y:S08]  /*52c0*/  MUFU.EX2 R48, R48 ;  /* 0x0000003000307308 */ /* 0x000e300000000800 */
[----:B------:R-:W1:Y:S08]  /*52d0*/  MUFU.EX2 R41, R41 ;  /* 0x0000002900297308 */ /* 0x000e700000000800 */
[----:B------:R-:W-:Y:S08]  /*52e0*/  MUFU.EX2 R40, R40 ;  /* 0x0000002800287308 */ /* 0x000ff00000000800 */
[----:B------:R-:W5:Y:S01]  /*52f0*/  MUFU.EX2 R39, R39 ;  /* 0x0000002700277308 */ /* 0x000f620000000800 */
[----:B0-----:R-:W-:Y:S01]  /*5300*/  FADD R53, R48, R49 ;  /* 0x0000003130357221 */ /* 0x001fe20000000000 */
[----:B------:R-:W-:Y:S01]  /*5310*/  FADD R54, R42, R37 ;  /* 0x000000252a367221 */ /* 0x000fe20000000000 */
[----:B-1----:R-:W-:-:S03]  /*5320*/  FADD R51, R41, R38 ;  /* 0x0000002629337221 */ /* 0x002fc60000000000 */
[----:B------:R-:W0:Y:S04]  /*5330*/  SHFL.BFLY PT, R55, R53, 0x2, 0x1f ;  /* 0x0c401f0035377f89 */ /* 0x000e2800000e0000 */
[----:B------:R-:W1:Y:S01]  /*5340*/  SHFL.BFLY PT, R56, R54, 0x2, 0x1f ;  /* 0x0c401f0036387f89 */ /* 0x000e6200000e0000 */
[----:B-----5:R-:W-:-:S03]  /*5350*/  FADD R50, R40, R39 ;  /* 0x0000002728327221 */ /* 0x020fc60000000000 */
[----:B------:R-:W5:Y:S04]  /*5360*/  SHFL.BFLY PT, R52, R51, 0x2, 0x1f ;  /* 0x0c401f0033347f89 */ /* 0x000f6800000e0000 */
[----:B------:R-:W2:Y:S01]  /*5370*/  SHFL.BFLY PT, R45, R50, 0x2, 0x1f ;  /* 0x0c401f00322d7f89 */ /* 0x000ea200000e0000 */
[----:B0-----:R-:W-:Y:S01]  /*5380*/  FADD R55, R53, R55 ;  /* 0x0000003735377221 */ /* 0x001fe20000000000 */
[----:B-1----:R-:W-:Y:S01]  /*5390*/  FADD R56, R54, R56 ;  /* 0x0000003836387221 */ /* 0x002fe20000000000 */
[----:B-----5:R-:W-:Y:S01]  /*53a0*/  FADD R52, R51, R52 ;  /* 0x0000003433347221 */ /* 0x020fe20000000000 */
[----:B--2---:R-:W-:-:S03]  /*53b0*/  FADD R45, R50, R45 ;  /* 0x0000002d322d7221 */ /* 0x004fc60000000000 */
[----:B------:R-:W0:Y:S04]  /*53c0*/  SHFL.BFLY PT, R51, R56, 0x1, 0x1f ;  /* 0x0c201f0038337f89 */ /* 0x000e2800000e0000 */
[----:B------:R-:W1:Y:S04]  /*53d0*/  SHFL.BFLY PT, R50, R55, 0x1, 0x1f ;  /* 0x0c201f0037327f89 */ /* 0x000e6800000e0000 */
[----:B------:R-:W2:Y:S04]  /*53e0*/  SHFL.BFLY PT, R53, R52, 0x1, 0x1f ;  /* 0x0c201f0034357f89 */ /* 0x000ea800000e0000 */
[----:B------:R-:W5:Y:S01]  /*53f0*/  SHFL.BFLY PT, R54, R45, 0x1, 0x1f ;  /* 0x0c201f002d367f89 */ /* 0x000f6200000e0000 */
[----:B0-----:R-:W-:Y:S01]  /*5400*/  FADD R51, R56, R51 ;  /* 0x0000003338337221 */ /* 0x001fe20000000000 */
[----:B-1----:R-:W-:Y:S01]  /*5410*/  FADD R50, R55, R50 ;  /* 0x0000003237327221 */ /* 0x002fe20000000000 */
[----:B--2---:R-:W-:-:S04]  /*5420*/  FADD R53, R52, R53 ;  /* 0x0000003534357221 */ /* 0x004fc80000000000 */
[----:B------:R-:W-:Y:S01]  /*5430*/  @!P6 STS [R43+0x4000], R50 ;  /* 0x004000322b00e388 */ /* 0x000fe20000000800 */
[----:B-----5:R-:W-:-:S03]  /*5440*/  FADD R54, R45, R54 ;  /* 0x000000362d367221 */ /* 0x020fc60000000000 */
[----:B------:R-:W-:Y:S04]  /*5450*/  @!P6 STS [R47+0x4000], R51 ;  /* 0x004000332f00e388 */ /* 0x000fe80000000800 */
[----:B------:R-:W-:Y:S04]  /*5460*/  @!P6 STS [R46+0x4000], R53 ;  /* 0x004000352e00e388 */ /* 0x000fe80000000800 */
[----:B------:R-:W-:Y:S01]  /*5470*/  @!P6 STS [R44+0x4000], R54 ;  /* 0x004000362c00e388 */ /* 0x000fe20000000800 */
[----:B------:R-:W-:Y:S06]  /*5480*/  BAR.SYNC.DEFER_BLOCKING 0x0 ;  /* 0x0000000000007b1d */ /* 0x000fec0000010000 */
[----:B------:R-:W0:Y:S04]  /*5490*/  LDS R43, [R36+0x4000] ;  /* 0x00400000242b7984 */ /* 0x000e280000000800 */
[----:B0-----:R-:W0:Y:S02]  /*54a0*/  SHFL.BFLY PT, R44, R43, 0x2, 0x1f ;  /* 0x0c401f002b2c7f89 */ /* 0x001e2400000e0000 */
[----:B0-----:R-:W-:-:S05]  /*54b0*/  FADD R43, R43, R44 ;  /* 0x0000002c2b2b7221 */ /* 0x001fca0000000000 */
[----:B------:R-:W0:Y:S02]  /*54c0*/  SHFL.BFLY PT, R44, R43, 0x1, 0x1f ;  /* 0x0c201f002b2c7f89 */ /* 0x000e2400000e0000 */
[----:B0-----:R-:W-:-:S05]  /*54d0*/  FADD R43, R43, R44 ;  /* 0x0000002c2b2b7221 */ /* 0x001fca0000000000 */
[----:B------:R0:W-:Y:S01]  /*54e0*/  @!P6 STS [R36+0x4000], R43 ;  /* 0x0040002b2400e388 */ /* 0x0001e20000000800 */
[----:B------:R-:W-:Y:S01]  /*54f0*/  BAR.SYNC.DEFER_BLOCKING 0x0 ;  /* 0x0000000000007b1d */ /* 0x000fe20000010000 */
[----:B------:R-:W-:-:S05]  /*5500*/  IMAD.WIDE R44, R9, 0x2, R64 ;  /* 0x00000002092c7825 */ /* 0x000fca00078e0240 */
[----:B------:R-:W2:Y:S01]  /*5510*/  LDL.64 R64, [R1+0x50] ;  /* 0x0000500001407983 */ /* 0x000ea20000100a00 */
[----:B----4-:R-:W-:-:S03]  /*5520*/  IMAD.WIDE R54, R9, 0x2, R62 ;  /* 0x0000000209367825 */ /* 0x010fc600078e023e */
[----:B------:R-:W4:Y:S04]  /*5530*/  LDL.64 R62, [R1+0x28] ;  /* 0x00002800013e7983 */ /* 0x000f280000100a00 */
[----:B0-----:R3:W5:Y:S01]  /*5540*/  LDG.E.U16 R36, desc[UR10][R44.64] ;  /* 0x0000000a2c247981 */ /* 0x001762000c1e1500 */
[----:B------:R-:W-:-:S03]  /*5550*/  IMAD.WIDE R46, R9, 0x2, R148 ;  /* 0x00000002092e7825 */ /* 0x000fc600078e0294 */
[----:B------:R-:W5:Y:S01]  /*5560*/  LDL.64 R148, [R1] ;  /* 0x0000000001947983 */ /* 0x000f620000100a00 */
[----:B------:R-:W-:-:S03]  /*5570*/  IMAD.WIDE R52, R9, 0x2, R146 ;  /* 0x0000000209347825 */ /* 0x000fc600078e0292 */
[----:B------:R-:W5:Y:S01]  /*5580*/  LDL.64 R146, [R1+0x20] ;  /* 0x0000200001927983 */ /* 0x000f620000100a00 */
[----:B---3--:R-:W-:-:S03]  /*5590*/  IMAD.WIDE R44, R9, 0x2, R60 ;  /* 0x00000002092c7825 */ /* 0x008fc600078e023c */
[----:B------:R-:W3:Y:S01]  /*55a0*/  LDL.64 R60, [R1+0x48] ;  /* 0x00004800013c7983 */ /* 0x000ee20000100a00 */
[----:B------:R-:W-:-:S03]  /*55b0*/  IMAD.WIDE R50, R9, 0x2, R68 ;  /* 0x0000000209327825 */ /* 0x000fc600078e0244 */
[----:B------:R-:W5:Y:S04]  /*55c0*/  LDG.E.U16 R68, desc[UR10][R52.64] ;  /* 0x0000000a34447981 */ /* 0x000f68000c1e1500 */
[----:B------:R0:W5:Y:S01]  /*55d0*/  LDG.E.U16 R69, desc[UR10][R54.64] ;  /* 0x0000000a36457981 */ /* 0x000162000c1e1500 */
[----:B------:R-:W-:-:S03]  /*55e0*/  IMAD.WIDE R56, R9, 0x2, R214 ;  /* 0x0000000209387825 */ /* 0x000fc600078e02d6 */
[----:B------:R-:W5:Y:S04]  /*55f0*/  LDG.E.U16 R46, desc[UR10][R46.64] ;  /* 0x0000000a2e2e7981 */ /* 0x000f68000c1e1500 */
[----:B------:R-:W5:Y:S01]  /*5600*/  LDG.E.U16 R45, desc[UR10][R44.64] ;  /* 0x0000000a2c2d7981 */ /* 0x000f62000c1e1500 */
[----:B0-----:R-:W-:-:S03]  /*5610*/  IMAD.WIDE R54, R9, 0x2, R66 ;  /* 0x0000000209367825 */ /* 0x001fc600078e0242 */
[----:B------:R-:W5:Y:S04]  /*5620*/  LDG.E.U16 R66, desc[UR10][R56.64] ;  /* 0x0000000a38427981 */ /* 0x000f68000c1e1500 */
[----:B------:R0:W5:Y:S04]  /*5630*/  LDG.E.U16 R47, desc[UR10][R50.64] ;  /* 0x0000000a322f7981 */ /* 0x000168000c1e1500 */
[----:B------:R-:W5:Y:S04]  /*5640*/  LDG.E.U16 R44, desc[UR10][R54.64] ;  /* 0x0000000a362c7981 */ /* 0x000f68000c1e1500 */
[----:B------:R-:W-:Y:S01]  /*5650*/  LDS R192, [R192+0x4000] ;  /* 0x00400000c0c07984 */ /* 0x000fe20000000800 */
[----:B0-----:R-:W-:-:S03]  /*5660*/  IMAD.WIDE R50, R9, 0x2, R222 ;  /* 0x0000000209327825 */ /* 0x001fc600078e02de */
[----:B------:R-:W0:Y:S01]  /*5670*/  LDS R193, [R193+0x4000] ;  /* 0x00400000c1c17984 */ /* 0x000e220000000800 */
[----:B------:R-:W-:-:S03]  /*5680*/  IMAD.WIDE R56, R9, 0x2, R196 ;  /* 0x0000000209387825 */ /* 0x000fc600078e02c4 */
[----:B------:R-:W5:Y:S01]  /*5690*/  LDG.E.U16 R50, desc[UR10][R50.64] ;  /* 0x0000000a32327981 */ /* 0x000f62000c1e1500 */
[----:B------:R-:W-:Y:S01]  /*56a0*/  FADD R10, -R3, R10 ;  /* 0x0000000a030a7221 */ /* 0x000fe20000000100 */
[----:B------:R-:W-:-:S04]  /*56b0*/  IMAD.WIDE R70, R9, 0x2, R70 ;  /* 0x0000000209467825 */ /* 0x000fc800078e0246 */
[----:B------:R-:W-:Y:S02]  /*56c0*/  FMUL R10, R10, 1.4426950216293334961 ;  /* 0x3fb8aa3b0a0a7820 */ /* 0x000fe40000400000 */
[----:B------:R-:W5:Y:S01]  /*56d0*/  LDG.E.U16 R70, desc[UR10][R70.64] ;  /* 0x0000000a46467981 */ /* 0x000f62000c1e1500 */
[----:B------:R-:W-:-:S04]  /*56e0*/  IMAD.WIDE R196, R9, 0x2, R184 ;  /* 0x0000000209c47825 */ /* 0x000fc800078e02b8 */
[C---:B------:R-:W-:Y:S02]  /*56f0*/  IMAD.WIDE R58, R9.reuse, 0x2, R58 ;  /* 0x00000002093a7825 */ /* 0x040fe400078e023a */
[----:B------:R-:W5:Y:S04]  /*5700*/  LDG.E.U16 R196, desc[UR10][R196.64] ;  /* 0x0000000ac4c47981 */ /* 0x000f68000c1e1500 */
[----:B------:R1:W5:Y:S02]  /*5710*/  LDG.E.U16 R67, desc[UR10][R58.64] ;  /* 0x0000000a3a437981 */ /* 0x000364000c1e1500 */
[----:B-1----:R-:W-:-:S04]  /*5720*/  IMAD.WIDE R58, R9, 0x2, R210 ;  /* 0x00000002093a7825 */ /* 0x002fc800078e02d2 */
[C---:B--2---:R-:W-:Y:S02]  /*5730*/  IMAD.WIDE R52, R9.reuse, 0x2, R64 ;  /* 0x0000000209347825 */ /* 0x044fe400078e0240 */
[----:B------:R-:W2:Y:S04]  /*5740*/  LDG.E.U16 R64, desc[UR10][R58.64] ;  /* 0x0000000a3a407981 */ /* 0x000ea8000c1e1500 */
[----:B------:R1:W2:Y:S01]  /*5750*/  LDG.E.U16 R65, desc[UR10][R52.64] ;  /* 0x0000000a34417981 */ /* 0x0002a2000c1e1500 */
[----:B----4-:R-:W-:-:S03]  /*5760*/  IMAD.WIDE R54, R9, 0x2, R62 ;  /* 0x0000000209367825 */ /* 0x010fc600078e023e */
[----:B------:R-:W4:Y:S01]  /*5770*/  LDG.E.U16 R63, desc[UR10][R56.64] ;  /* 0x0000000a383f7981 */ /* 0x000f22000c1e1500 */
[----:B-1----:R-:W-:-:S06]  /*5780*/  IMAD.WIDE R52, R9, 0x2, R198 ;  /* 0x0000000209347825 */ /* 0x002fcc00078e02c6 */
[----:B------:R-:W2:Y:S01]  /*5790*/  LDG.E.U16 R53, desc[UR10][R52.64] ;  /* 0x0000000a34357981 */ /* 0x000ea2000c1e1500 */
[----:B---3--:R-:W-:-:S03]  /*57a0*/  IMAD.WIDE R60, R9, 0x2, R60 ;  /* 0x00000002093c7825 */ /* 0x008fc600078e023c */
[----:B------:R1:W3:Y:S04]  /*57b0*/  LDG.E.U16 R52, desc[UR10][R54.64] ;  /* 0x0000000a36347981 */ /* 0x0002e8000c1e1500 */
[----:B------:R0:W2:Y:S01]  /*57c0*/  LDG.E.U16 R51, desc[UR10][R60.64] ;  /* 0x0000000a3c337981 */ /* 0x0000a2000c1e1500 */
[----:B-1----:R-:W-:-:S04]  /*57d0*/  IMAD.WIDE R54, R9, 0x2, R194 ;  /* 0x0000000209367825 */ /* 0x002fc800078e02c2 */
[C---:B0-----:R-:W-:Y:S02]  /*57e0*/  IMAD.WIDE R60, R9.reuse, 0x2, R168 ;  /* 0x00000002093c7825 */ /* 0x041fe400078e02a8 */
[----:B------:R-:W2:Y:S02]  /*57f0*/  LDG.E.U16 R54, desc[UR10][R54.64] ;  /* 0x0000000a36367981 */ /* 0x000ea4000c1e1500 */
[C---:B------:R-:W-:Y:S02]  /*5800*/  IMAD.WIDE R168, R9.reuse, 0x2, R250 ;  /* 0x0000000209a87825 */ /* 0x040fe400078e02fa */
[----:B------:R-:W2:Y:S02]  /*5810*/  LDG.E.U16 R61, desc[UR10][R60.64] ;  /* 0x0000000a3c3d7981 */ /* 0x000ea4000c1e1500 */
[C---:B------:R-:W-:Y:S02]  /*5820*/  IMAD.WIDE R56, R9.reuse, 0x2, R150 ;  /* 0x0000000209387825 */ /* 0x040fe400078e0296 */
[----:B------:R0:W2:Y:S04]  /*5830*/  LDG.E.U16 R55, desc[UR10][R168.64] ;  /* 0x0000000aa8377981 */ /* 0x0000a8000c1e1500 */
[----:B------:R-:W2:Y:S01]  /*5840*/  LDG.E.U16 R56, desc[UR10][R56.64] ;  /* 0x0000000a38387981 */ /* 0x000ea2000c1e1500 */
[----:B0-----:R-:W-:-:S05]  /*5850*/  IMAD.WIDE R168, R9, 0x2, R228 ;  /* 0x0000000209a87825 */ /* 0x001fca00078e02e4 */
[----:B------:R0:W2:Y:S01]  /*5860*/  LDG.E.U16 R57, desc[UR10][R168.64] ;  /* 0x0000000aa8397981 */ /* 0x0000a2000c1e1500 */
[----:B------:R-:W-:-:S05]  /*5870*/  IMAD.WIDE R150, R9, 0x2, R240 ;  /* 0x0000000209967825 */ /* 0x000fca00078e02f0 */
[----:B------:R1:W2:Y:S01]  /*5880*/  LDG.E.U16 R71, desc[UR10][R150.64] ;  /* 0x0000000a96477981 */ /* 0x0002a2000c1e1500 */
[----:B0-----:R-:W-:-:S04]  /*5890*/  FADD R169, -R4, R11 ;  /* 0x0000000b04a97221 */ /* 0x001fc80000000100 */
[----:B------:R-:W-:Y:S01]  /*58a0*/  FMUL R169, R169, 1.4426950216293334961 ;  /* 0x3fb8aa3ba9a97820 */ /* 0x000fe20000400000 */
[----:B------:R0:W-:Y:S01]  /*58b0*/  MUFU.EX2 R168, R10 ;  /* 0x0000000a00a87308 */ /* 0x0001e20000000800 */
[----:B-1----:R-:W-:-:S05]  /*58c0*/  IMAD.WIDE R150, R9, 0x2, R220 ;  /* 0x0000000209967825 */ /* 0x002fca00078e02dc */
[----:B------:R1:W4:Y:S02]  /*58d0*/  LDG.E.U16 R145, desc[UR10][R150.64] ;  /* 0x0000000a96917981 */ /* 0x000324000c1e1500 */
[----:B------:R-:W5:Y:S01]  /*58e0*/  MUFU.EX2 R169, R169 ;  /* 0x000000a900a97308 */ /* 0x000f620000000800 */
[----:B0-----:R-:W-:-:S04]  /*58f0*/  IMAD.WIDE R10, R9, 0x2, R190 ;  /* 0x00000002090a7825 */ /* 0x001fc800078e02be */
[----:B-1----:R-:W-:-:S04]  /*5900*/  IMAD.WIDE R150, R9, 0x2, R212 ;  /* 0x0000000209967825 */ /* 0x002fc800078e02d4 */
[C---:B------:R-:W-:Y:S02]  /*5910*/  IMAD.WIDE R198, R9.reuse, 0x2, R204 ;  /* 0x0000000209c67825 */ /* 0x040fe400078e02cc */
[----:B------:R-:W4:Y:S02]  /*5920*/  LDG.E.U16 R150, desc[UR10][R150.64] ;  /* 0x0000000a96967981 */ /* 0x000f24000c1e1500 */
[----:B------:R-:W-:-:S04]  /*5930*/  IMAD.WIDE R194, R9, 0x2, R186 ;  /* 0x0000000209c27825 */ /* 0x000fc800078e02ba */
[----:B-----5:R-:W-:Y:S01]  /*5940*/  FFMA2 R164, R164.F32x2.HI_LO, R168.F32x2.HI_LO, R192.F32x2.HI_LO ;  /* 0x000000a8a4a47249 */ /* 0x020fe200000000c0 */
[----:B------:R-:W5:Y:S04]  /*5950*/  LDG.E.U16 R198, desc[UR10][R198.64] ;  /* 0x0000000ac6c67981 */ /* 0x000f68000c1e1500 */
[----:B------:R0:W4:Y:S01]  /*5960*/  LDG.E.U16 R151, desc[UR10][R10.64] ;  /* 0x0000000a0a977981 */ /* 0x000122000c1e1500 */
[----:B------:R-:W-:-:S03]  /*5970*/  IMAD.WIDE R192, R9, 0x2, R180 ;  /* 0x0000000209c07825 */ /* 0x000fc600078e02b4 */
[----:B------:R1:W4:Y:S04]  /*5980*/  LDG.E.U16 R200, desc[UR10][R194.64] ;  /* 0x0000000ac2c87981 */ /* 0x000328000c1e1500 */
[----:B------:R1:W4:Y:S01]  /*5990*/  LDG.E.U16 R208, desc[UR10][R192.64] ;  /* 0x0000000ac0d07981 */ /* 0x000322000c1e1500 */
[----:B0-----:R-:W-:-:S05]  /*59a0*/  IMAD.WIDE R10, R9, 0x2, R188 ;  /* 0x00000002090a7825 */ /* 0x001fca00078e02bc */
[----:B------:R0:W4:Y:S01]  /*59b0*/  LDG.E.U16 R199, desc[UR10][R10.64] ;  /* 0x0000000a0ac77981 */ /* 0x000122000c1e1500 */
[----:B-1----:R-:W-:-:S04]  /*59c0*/  IMAD.WIDE R194, R9, 0x2, R178 ;  /* 0x0000000209c27825 */ /* 0x002fc800078e02b2 */
[C---:B------:R-:W-:Y:S01]  /*59d0*/  IMAD.WIDE R192, R9.reuse, 0x2, R174 ;  /* 0x0000000209c07825 */ /* 0x040fe200078e02ae */
[----:B------:R1:W4:Y:S03]  /*59e0*/  LDG.E.U16 R210, desc[UR10][R194.64] ;  /* 0x0000000ac2d27981 */ /* 0x000326000c1e1500 */
[C---:B0-----:R-:W-:Y:S01]  /*59f0*/  IMAD.WIDE R10, R9.reuse, 0x2, R182 ;  /* 0x00000002090a7825 */ /* 0x041fe200078e02b6 */
[----:B------:R0:W4:Y:S04]  /*5a00*/  LDG.E.U16 R214, desc[UR10][R192.64] ;  /* 0x0000000ac0d67981 */ /* 0x000128000c1e1500 */
[----:B------:R0:W4:Y:S01]  /*5a10*/  LDG.E.U16 R197, desc[UR10][R10.64] ;  /* 0x0000000a0ac57981 */ /* 0x000122000c1e1500 */
[----:B-1----:R-:W-:-:S04]  /*5a20*/  IMAD.WIDE R194, R9, 0x2, R170 ;  /* 0x0000000209c27825 */ /* 0x002fc800078e02aa */
[C---:B0-----:R-:W-:Y:S01]  /*5a30*/  IMAD.WIDE R192, R9.reuse, 0x2, R24 ;  /* 0x0000000209c07825 */ /* 0x041fe200078e0218 */
[----:B------:R0:W4:Y:S03]  /*5a40*/  LDG.E.U16 R215, desc[UR10][R194.64] ;  /* 0x0000000ac2d77981 */ /* 0x000126000c1e1500 */
[C---:B------:R-:W-:Y:S01]  /*5a50*/  IMAD.WIDE R10, R9.reuse, 0x2, R176 ;  /* 0x00000002090a7825 */ /* 0x040fe200078e02b0 */
[----:B------:R1:W4:Y:S04]  /*5a60*/  LDG.E.U16 R219, desc[UR10][R192.64] ;  /* 0x0000000ac0db7981 */ /* 0x000328000c1e1500 */
[----:B------:R1:W4:Y:S01]  /*5a70*/  LDG.E.U16 R211, desc[UR10][R10.64] ;  /* 0x0000000a0ad37981 */ /* 0x000322000c1e1500 */
[----:B0-----:R-:W-:-:S04]  /*5a80*/  IMAD.WIDE R194, R9, 0x2, R28 ;  /* 0x0000000209c27825 */ /* 0x001fc800078e021c */
[C---:B-1----:R-:W-:Y:S01]  /*5a90*/  IMAD.WIDE R192, R9.reuse, 0x2, R136 ;  /* 0x0000000209c07825 */ /* 0x042fe200078e0288 */
[----:B------:R0:W4:Y:S03]  /*5aa0*/  LDG.E.U16 R222, desc[UR10][R194.64] ;  /* 0x0000000ac2de7981 */ /* 0x000126000c1e1500 */
[C---:B------:R-:W-:Y:S01]  /*5ab0*/  IMAD.WIDE R10, R9.reuse, 0x2, R20 ;  /* 0x00000002090a7825 */ /* 0x040fe200078e0214 */
[----:B------:R1:W4:Y:S04]  /*5ac0*/  LDG.E.U16 R226, desc[UR10][R192.64] ;  /* 0x0000000ac0e27981 */ /* 0x000328000c1e1500 */
[----:B------:R1:W4:Y:S01]  /*5ad0*/  LDG.E.U16 R218, desc[UR10][R10.64] ;  /* 0x0000000a0ada7981 */ /* 0x000322000c1e1500 */
[----:B0-----:R-:W-:-:S04]  /*5ae0*/  IMAD.WIDE R194, R9, 0x2, R140 ;  /* 0x0000000209c27825 */ /* 0x001fc800078e028c */
[C---:B-1----:R-:W-:Y:S01]  /*5af0*/  IMAD.WIDE R192, R9.reuse, 0x2, R156 ;  /* 0x0000000209c07825 */ /* 0x042fe200078e029c */
[----:B------:R-:W4:Y:S03]  /*5b00*/  LDG.E.U16 R227, desc[UR10][R194.64] ;  /* 0x0000000ac2e37981 */ /* 0x000f26000c1e1500 */
[C---:B------:R-:W-:Y:S01]  /*5b10*/  IMAD.WIDE R10, R9.reuse, 0x2, R32 ;  /* 0x00000002090a7825 */ /* 0x040fe200078e0220 */
[----:B------:R-:W4:Y:S04]  /*5b20*/  LDG.E.U16 R231, desc[UR10][R192.64] ;  /* 0x0000000ac0e77981 */ /* 0x000f28000c1e1500 */
[----:B------:R0:W4:Y:S01]  /*5b30*/  LDG.E.U16 R223, desc[UR10][R10.64] ;  /* 0x0000000a0adf7981 */ /* 0x000122000c1e1500 */
[----:B------:R-:W-:-:S04]  /*5b40*/  IMAD.WIDE R146, R9, 0x2, R146 ;  /* 0x0000000209927825 */ /* 0x000fc800078e0292 */
[C---:B------:R-:W-:Y:S01]  /*5b50*/  IMAD.WIDE R58, R9.reuse, 0x2, R148 ;  /* 0x00000002093a7825 */ /* 0x040fe200078e0294 */
[----:B------:R-:W4:Y:S03]  /*5b60*/  LDG.E.U16 R62, desc[UR10][R146.64] ;  /* 0x0000000a923e7981 */ /* 0x000f26000c1e1500 */
[C---:B0-----:R-:W-:Y:S01]  /*5b70*/  IMAD.WIDE R10, R9.reuse, 0x2, R152 ;  /* 0x00000002090a7825 */ /* 0x041fe200078e0298 */
[----:B------:R0:W4:Y:S03]  /*5b80*/  LDG.E.U16 R60, desc[UR10][R58.64] ;  /* 0x0000000a3a3c7981 */ /* 0x000126000c1e1500 */
[C---:B------:R-:W-:Y:S01]  /*5b90*/  IMAD.WIDE R194, R9.reuse, 0x2, R160 ;  /* 0x0000000209c27825 */ /* 0x040fe200078e02a0 */
[----:B------:R1:W4:Y:S03]  /*5ba0*/  LDG.E.U16 R230, desc[UR10][R10.64] ;  /* 0x0000000a0ae67981 */ /* 0x000326000c1e1500 */
[C---:B------:R-:W-:Y:S01]  /*5bb0*/  IMAD.WIDE R192, R9.reuse, 0x2, R18 ;  /* 0x0000000209c07825 */ /* 0x040fe200078e0212 */
[----:B------:R1:W4:Y:S03]  /*5bc0*/  LDG.E.U16 R234, desc[UR10][R194.64] ;  /* 0x0000000ac2ea7981 */ /* 0x000326000c1e1500 */
[C---:B0-----:R-:W-:Y:S01]  /*5bd0*/  IMAD.WIDE R58, R9.reuse, 0x2, R248 ;  /* 0x00000002093a7825 */ /* 0x041fe200078e02f8 */
[----:B------:R0:W4:Y:S03]  /*5be0*/  LDG.E.U16 R238, desc[UR10][R192.64] ;  /* 0x0000000ac0ee7981 */ /* 0x000126000c1e1500 */
[----:B-1----:R-:W-:-:S02]  /*5bf0*/  IMAD.WIDE R10, R9, 0x2, R172 ;  /* 0x00000002090a7825 */ /* 0x002fc400078e02ac */
[----:B------:R-:W4:Y:S02]  /*5c00*/  LDG.E.U16 R59, desc[UR10][R58.64] ;  /* 0x0000000a3a3b7981 */ /* 0x000f24000c1e1500 */
[C---:B------:R-:W-:Y:S02]  /*5c10*/  IMAD.WIDE R146, R9.reuse, 0x2, R232 ;  /* 0x0000000209927825 */ /* 0x040fe400078e02e8 */
[----:B------:R1:W4:Y:S02]  /*5c20*/  LDG.E.U16 R235, desc[UR10][R10.64] ;  /* 0x0000000a0aeb7981 */ /* 0x000324000c1e1500 */
[C---:B------:R-:W-:Y:S02]  /*5c30*/  IMAD.WIDE R194, R9.reuse, 0x2, R22 ;  /* 0x0000000209c27825 */ /* 0x040fe400078e0216 */
[----:B------:R1:W4:Y:S02]  /*5c40*/  LDG.E.U16 R43, desc[UR10][R146.64] ;  /* 0x0000000a922b7981 */ /* 0x000324000c1e1500 */
[----:B------:R-:W-:-:S02]  /*5c50*/  IMAD.WIDE R148, R9, 0x2, R236 ;  /* 0x0000000209947825 */ /* 0x000fc400078e02ec */
[----:B------:R1:W4:Y:S02]  /*5c60*/  LDG.E.U16 R239, desc[UR10][R194.64] ;  /* 0x0000000ac2ef7981 */ /* 0x000324000c1e1500 */
[C---:B0-----:R-:W-:Y:S02]  /*5c70*/  IMAD.WIDE R192, R9.reuse, 0x2, R30 ;  /* 0x0000000209c07825 */ /* 0x041fe400078e021e */
[----:B------:R0:W4:Y:S02]  /*5c80*/  LDG.E.U16 R58, desc[UR10][R148.64] ;  /* 0x0000000a943a7981 */ /* 0x000124000c1e1500 */
[C---:B-1----:R-:W-:Y:S02]  /*5c90*/  IMAD.WIDE R10, R9.reuse, 0x2, R26 ;  /* 0x00000002090a7825 */ /* 0x042fe400078e021a */
[----:B------:R1:W4:Y:S02]  /*5ca0*/  LDG.E.U16 R243, desc[UR10][R192.64] ;  /* 0x0000000ac0f37981 */ /* 0x000324000c1e1500 */
[----:B------:R-:W-:-:S02]  /*5cb0*/  IMAD.WIDE R146, R9, 0x2, R224 ;  /* 0x0000000209927825 */ /* 0x000fc400078e02e0 */
[----:B------:R1:W4:Y:S02]  /*5cc0*/  LDG.E.U16 R242, desc[UR10][R10.64] ;  /* 0x0000000a0af27981 */ /* 0x000324000c1e1500 */
[C---:B------:R-:W-:Y:S02]  /*5cd0*/  IMAD.WIDE R194, R9.reuse, 0x2, R34 ;  /* 0x0000000209c27825 */ /* 0x040fe400078e0222 */
[----:B------:R-:W4:Y:S02]  /*5ce0*/  LDG.E.U16 R147, desc[UR10][R146.64] ;  /* 0x0000000a92937981 */ /* 0x000f24000c1e1500 */
[C---:B0-----:R-:W-:Y:S02]  /*5cf0*/  IMAD.WIDE R148, R9.reuse, 0x2, R216 ;  /* 0x0000000209947825 */ /* 0x041fe400078e02d8 */
[----:B------:R0:W4:Y:S02]  /*5d00*/  LDG.E.U16 R245, desc[UR10][R194.64] ;  /* 0x0000000ac2f57981 */ /* 0x000124000c1e1500 */
[----:B-1----:R-:W-:-:S04]  /*5d10*/  IMAD.WIDE R192, R9, 0x2, R142 ;  /* 0x0000000209c07825 */ /* 0x002fc800078e028e */
[C---:B------:R-:W-:Y:S01]  /*5d20*/  IMAD.WIDE R10, R9.reuse, 0x2, R138 ;  /* 0x00000002090a7825 */ /* 0x040fe200078e028a */
[----:B------:R1:W4:Y:S03]  /*5d30*/  LDG.E.U16 R146, desc[UR10][R148.64] ;  /* 0x0000000a94927981 */ /* 0x000326000c1e1500 */
[C---:B0-----:R-:W-:Y:S01]  /*5d40*/  IMAD.WIDE R194, R9.reuse, 0x2, R154 ;  /* 0x0000000209c27825 */ /* 0x041fe200078e029a */
[----:B------:R0:W4:Y:S04]  /*5d50*/  LDG.E.U16 R244, desc[UR10][R192.64] ;  /* 0x0000000ac0f47981 */ /* 0x000128000c1e1500 */
[----:B------:R0:W4:Y:S01]  /*5d60*/  LDG.E.U16 R246, desc[UR10][R10.64] ;  /* 0x0000000a0af67981 */ /* 0x000122000c1e1500 */
[----:B-1----:R-:W-:-:S03]  /*5d70*/  IMAD.WIDE R148, R9, 0x2, R202 ;  /* 0x0000000209947825 */ /* 0x002fc600078e02ca */
[----:B------:R-:W4:Y:S01]  /*5d80*/  LDG.E.U16 R194, desc[UR10][R194.64] ;  /* 0x0000000ac2c27981 */ /* 0x000f22000c1e1500 */
[----:B0-----:R-:W-:-:S03]  /*5d90*/  IMAD.WIDE R192, R9, 0x2, R162 ;  /* 0x0000000209c07825 */ /* 0x001fc600078e02a2 */
[----:B------:R0:W4:Y:S01]  /*5da0*/  LDG.E.U16 R149, desc[UR10][R148.64] ;  /* 0x0000000a94957981 */ /* 0x000122000c1e1500 */
[----:B------:R-:W-:-:S03]  /*5db0*/  IMAD.WIDE R10, R9, 0x2, R158 ;  /* 0x00000002090a7825 */ /* 0x000fc600078e029e */
[----:B------:R-:W4:Y:S04]  /*5dc0*/  LDG.E.U16 R192, desc[UR10][R192.64] ;  /* 0x0000000ac0c07981 */ /* 0x000f28000c1e1500 */
[----:B------:R1:W4:Y:S01]  /*5dd0*/  LDG.E.U16 R195, desc[UR10][R10.64] ;  /* 0x0000000a0ac37981 */ /* 0x000322000c1e1500 */
[----:B0-----:R-:W0:Y:S01]  /*5de0*/  S2R R148, SR_TID.X ;  /* 0x0000000000947919 */ /* 0x001e220000002100 */
[----:B-1----:R-:W1:Y:S01]  /*5df0*/  S2R R11, SR_TID.X ;  /* 0x00000000000b7919 */ /* 0x002e620000002100 */
[----:B0-----:R-:W-:Y:S02]  /*5e00*/  LOP3.LUT R10, R148, 0x3f, RZ, 0xc0, !PT ;  /* 0x0000003f940a7812 */ /* 0x001fe400078ec0ff */
[----:B------:R-:W-:-:S03]  /*5e10*/  SHF.R.S32.HI R193, RZ, 0x6, R148 ;  /* 0x00000006ffc17819 */ /* 0x000fc60000011494 */
[----:B------:R-:W-:Y:S01]  /*5e20*/  IMAD.SHL.U32 R10, R10, 0x2, RZ ;  /* 0x000000020a0a7824 */ /* 0x000fe200078e00ff */
[----:B------:R-:W-:Y:S02]  /*5e30*/  SGXT R193, R193, 0x1 ;  /* 0x00000001c1c1781a */ /* 0x000fe40000000200 */
[C---:B-1----:R-:W-:Y:S02]  /*5e40*/  SHF.L.U32 R148, R11.reuse, 0x3, RZ ;  /* 0x000000030b947819 */ /* 0x042fe400000006ff */
[----:B------:R-:W-:Y:S01]  /*5e50*/  LOP3.LUT R193, R10, 0x90, R193, 0x78, !PT ;  /* 0x000000900ac17812 */ /* 0x000fe200078e78c1 */
[----:B------:R-:W-:Y:S01]  /*5e60*/  IMAD.SHL.U32 R10, R11, 0x40, RZ ;  /* 0x000000400b0a7824 */ /* 0x000fe200078e00ff */
[----:B------:R-:W-:-:S04]  /*5e70*/  LOP3.LUT R148, R148, 0x30, RZ, 0xc0, !PT ;  /* 0x0000003094947812 */ /* 0x000fc800078ec0ff */
[----:B------:R-:W-:Y:S02]  /*5e80*/  LOP3.LUT R148, R148, 0x3c0, R10, 0xf8, !PT ;  /* 0x000003c094947812 */ /* 0x000fe400078ef80a */
[----:B------:R-:W-:Y:S02]  /*5e90*/  LDS R10, [R247+UR6+0x4000] ;  /* 0x00400006f70a7984 */ /* 0x000fe40008000800 */
[----:B------:R-:W-:Y:S02]  /*5ea0*/  LOP3.LUT R148, R148, 0x10, R11, 0x78, !PT ;  /* 0x0000001094947812 */ /* 0x000fe400078e780b */
[----:B------:R-:W-:Y:S01]  /*5eb0*/  LDS R11, [R144+0x4000] ;  /* 0x00400000900b7984 */ /* 0x000fe20000000800 */
[----:B------:R-:W-:Y:S01]  /*5ec0*/  BAR.SYNC.DEFER_BLOCKING 0x0 ;  /* 0x0000000000007b1d */ /* 0x000fe20000010000 */
[----:B------:R-:W-:Y:S02]  /*5ed0*/  F2FP.F16.F32.PACK_AB R37, R37, R42 ;  /* 0x0000002a2525723e */ /* 0x000fe400000000ff */
[----:B------:R-:W-:-:S02]  /*5ee0*/  F2FP.F16.F32.PACK_AB R38, R38, R41 ;  /* 0x000000292626723e */ /* 0x000fc400000000ff */
[----:B------:R-:W-:Y:S01]  /*5ef0*/  F2FP.F16.F32.PACK_AB R39, R39, R40 ;  /* 0x000000282727723e */ /* 0x000fe200000000ff */
[----:B------:R0:W-:Y:S04]  /*5f00*/  STS.U16 [R193+UR6+0x4000], R36 ;  /* 0x00400024c1007988 */ /* 0x0001e80008000406 */
[----:B------:R-:W-:Y:S01]  /*5f10*/  STS.U16 [R193+UR6+0x4200], R45 ;  /* 0x0042002dc1007988 */ /* 0x000fe20008000406 */
[----:B0-----:R-:W-:-:S03]  /*5f20*/  F2FP.F16.F32.PACK_AB R36, R49, R48 ;  /* 0x000000303124723e */ /* 0x001fc600000000ff */
[----:B------:R-:W-:Y:S04]  /*5f30*/  STS.U16 [R193+UR6+0x4400], R46 ;  /* 0x0044002ec1007988 */ /* 0x000fe80008000406 */
[----:B------:R-:W-:Y:S04]  /*5f40*/  STS.U16 [R193+UR6+0x4600], R47 ;  /* 0x0046002fc1007988 */ /* 0x000fe80008000406 */
[----:B------:R-:W-:Y:S04]  /*5f50*/  STS.U16 [R193+UR6+0x4800], R50 ;  /* 0x00480032c1007988 */ /* 0x000fe80008000406 */
[----:B------:R-:W-:Y:S04]  /*5f60*/  STS.U16 [R193+UR6+0x4a00], R44 ;  /* 0x004a002cc1007988 */ /* 0x000fe80008000406 */
[----:B--2---:R-:W-:Y:S04]  /*5f70*/  STS.U16 [R193+UR6+0x4c00], R51 ;  /* 0x004c0033c1007988 */ /* 0x004fe80008000406 */
[----:B------:R-:W-:Y:S04]  /*5f80*/  STS.U16 [R193+UR6+0x4e00], R53 ;  /* 0x004e0035c1007988 */ /* 0x000fe80008000406 */
[----:B---3--:R-:W-:Y:S04]  /*5f90*/  STS.U16 [R193+UR6+0x5000], R52 ;  /* 0x00500034c1007988 */ /* 0x008fe80008000406 */
[----:B------:R-:W-:Y:S04]  /*5fa0*/  STS.U16 [R193+UR6+0x5200], R54 ;  /* 0x00520036c1007988 */ /* 0x000fe80008000406 */
[----:B------:R-:W-:Y:S04]  /*5fb0*/  STS.U16 [R193+UR6+0x5400], R56 ;  /* 0x00540038c1007988 */ /* 0x000fe80008000406 */
[----:B------:R-:W-:Y:S04]  /*5fc0*/  STS.U16 [R193+UR6+0x5600], R55 ;  /* 0x00560037c1007988 */ /* 0x000fe80008000406 */
[----:B------:R-:W-:Y:S04]  /*5fd0*/  STS.U16 [R193+UR6+0x5800], R71 ;  /* 0x00580047c1007988 */ /* 0x000fe80008000406 */
[----:B-----5:R-:W-:Y:S04]  /*5fe0*/  STS.U16 [R193+UR6+0x6000], R198 ;  /* 0x006000c6c1007988 */ /* 0x020fe80008000406 */
[----:B----4-:R-:W-:Y:S04]  /*5ff0*/  STS.U16 [R193+UR6+0x6200], R151 ;  /* 0x00620097c1007988 */ /* 0x010fe80008000406 */
        /* <DEDUP_REMOVED lines=14> */
[----:B------:R0:W-:Y:S02]  /*60e0*/  STS.U16 [R193+UR6+0x5a00], R43 ;  /* 0x005a002bc1007988 */ /* 0x0001e40008000406 */
[----:B0-----:R-:W-:-:S02]  /*60f0*/  LOP3.LUT R43, R193, 0x20, RZ, 0x3c, !PT ;  /* 0x00000020c12b7812 */ /* 0x001fc400078e3cff */
        /* <DEDUP_REMOVED lines=34> */
[----:B------:R0:W-:Y:S01]  /*6320*/  STSM.16.M88.4 [R252+0x8000], R36 ;  /* 0x00800024fc007844 */ /* 0x0001e20000000200 */
[----:B------:R-:W-:Y:S01]  /*6330*/  BAR.SYNC.DEFER_BLOCKING 0x0 ;  /* 0x0000000000007b1d */ /* 0x000fe20000010000 */
[----:B0-----:R-:W-:-:S04]  /*6340*/  FADD R36, -R0, R13 ;  /* 0x0000000d00247221 */ /* 0x001fc80000000100 */
[----:B------:R-:W-:Y:S01]  /*6350*/  FMUL R36, R36, 1.4426950216293334961 ;  /* 0x3fb8aa3b24247820 */ /* 0x000fe20000400000 */
[----:B------:R-:W-:-:S03]  /*6360*/  FADD R13, -R2, R12 ;  /* 0x0000000c020d7221 */ /* 0x000fc60000000100 */
[----:B------:R0:W1:Y:S01]  /*6370*/  MUFU.EX2 R12, R36 ;  /* 0x00000024000c7308 */ /* 0x0000620000000800 */
[----:B------:R-:W-:Y:S04]  /*6380*/  LDSM.16.M88.4 R68, [R148+UR6+0x8000] ;  /* 0x008000069444783b */ /* 0x000fe80008000200 */
[----:B------:R-:W2:Y:S04]  /*6390*/  LDSM.16.M88.4 R64, [R5+0x4000] ;  /* 0x004000000540783b */ /* 0x000ea80000000200 */
[----:B------:R-:W3:Y:S04]  /*63a0*/  LDSM.16.M88.4 R60, [R5+0x4800] ;  /* 0x00480000053c783b */ /* 0x000ee80000000200 */
[----:B------:R-:W4:Y:S04]  /*63b0*/  LDSM.16.M88.4 R56, [R5+0x5000] ;  /* 0x005000000538783b */ /* 0x000f280000000200 */
[----:B------:R-:W5:Y:S04]  /*63c0*/  LDSM.16.M88.4 R52, [R5+0x5800] ;  /* 0x005800000534783b */ /* 0x000f680000000200 */
[----:B------:R-:W2:Y:S04]  /*63d0*/  LDSM.16.M88.4 R48, [R5+0x6000] ;  /* 0x006000000530783b */ /* 0x000ea80000000200 */
[----:B------:R-:W2:Y:S04]  /*63e0*/  LDSM.16.M88.4 R44, [R5+0x6800] ;  /* 0x00680000052c783b */ /* 0x000ea80000000200 */
[----:B0-----:R-:W0:Y:S04]  /*63f0*/  LDSM.16.M88.4 R36, [R5+0x7000] ;  /* 0x007000000524783b */ /* 0x001e280000000200 */
[----:B------:R-:W0:Y:S01]  /*6400*/  LDSM.16.M88.4 R40, [R5+0x7800] ;  /* 0x007800000528783b */ /* 0x000e220000000200 */
[----:B------:R-:W-:-:S03]  /*6410*/  FMUL R13, R13, 1.4426950216293334961 ;  /* 0x3fb8aa3b0d0d7820 */ /* 0x000fc60000400000 */
[----:B------:R-:W0:Y:S03]  /*6420*/  LDSM.16.M88.4 R144, [R148+UR6+0x8400] ;  /* 0x008400069490783b */ /* 0x000e260008000200 */
[----:B------:R-:W3:Y:S01]  /*6430*/  MUFU.EX2 R13, R13 ;  /* 0x0000000d000d7308 */ /* 0x000ee20000000800 */
[----:B------:R-:W0:Y:S01]  /*6440*/  S2R R247, SR_CTAID.X ;  /* 0x0000000000f77919 */ /* 0x000e220000002500 */
[C---:B-1----:R-:W-:Y:S01]  /*6450*/  FMUL R132, R12.reuse, R132 ;  /* 0x000000840c847220 */ /* 0x042fe20000400000 */
[C---:B------:R-:W-:Y:S01]  /*6460*/  FMUL R133, R12.reuse, R133 ;  /* 0x000000850c857220 */ /* 0x040fe20000400000 */
        /* <DEDUP_REMOVED lines=13> */
[C---:B---3--:R-:W-:Y:S01]  /*6540*/  FMUL R134, R13.reuse, R134 ;  /* 0x000000860d867220 */ /* 0x048fe20000400000 */
        /* <DEDUP_REMOVED lines=13> */
[----:B------:R-:W-:Y:S01]  /*6620*/  FMUL R105, R12, R105 ;  /* 0x000000690c697220 */ /* 0x000fe20000400000 */
[C---:B------:R-:W-:Y:S01]  /*6630*/  FMUL R106, R13.reuse, R106 ;  /* 0x0000006a0d6a7220 */ /* 0x040fe20000400000 */
[----:B------:R-:W-:Y:S01]  /*6640*/  FMUL R107, R13, R107 ;  /* 0x0000006b0d6b7220 */ /* 0x000fe20000400000 */
[C---:B--2---:R-:W-:Y:S08]  /*6650*/  HMMA.16816.F32 R132, R68.reuse, R64, R132 ;  /* 0x000000404484723c */ /* 0x044ff00000001884 */
[C---:B------:R-:W-:Y:S08]  /*6660*/  HMMA.16816.F32 R128, R68.reuse, R60, R128 ;  /* 0x0000003c4480723c */ /* 0x040ff00000001880 */
[C---:B----4-:R-:W-:Y:S08]  /*6670*/  HMMA.16816.F32 R124, R68.reuse, R56, R124 ;  /* 0x00000038447c723c */ /* 0x050ff0000000187c */
[C---:B-----5:R-:W-:Y:S08]  /*6680*/  HMMA.16816.F32 R120, R68.reuse, R52, R120 ;  /* 0x000000344478723c */ /* 0x060ff00000001878 */
[C---:B------:R-:W-:Y:S08]  /*6690*/  HMMA.16816.F32 R116, R68.reuse, R48, R116 ;  /* 0x000000304474723c */ /* 0x040ff00000001874 */
[C---:B------:R-:W-:Y:S08]  /*66a0*/  HMMA.16816.F32 R112, R68.reuse, R44, R112 ;  /* 0x0000002c4470723c */ /* 0x040ff00000001870 */
[C---:B0-----:R-:W-:Y:S08]  /*66b0*/  HMMA.16816.F32 R108, R68.reuse, R36, R108 ;  /* 0x00000024446c723c */ /* 0x041ff0000000186c */
[----:B------:R-:W-:Y:S01]  /*66c0*/  HMMA.16816.F32 R104, R68, R40, R104 ;  /* 0x000000284468723c */ /* 0x000fe20000001868 */
[----:B------:R-:W-:-:S05]  /*66d0*/  LOP3.LUT R68, R148, 0x20, RZ, 0x3c, !PT ;  /* 0x0000002094447812 */ /* 0x000fca00078e3cff */
[----:B------:R-:W0:Y:S04]  /*66e0*/  LDSM.16.M88.4 R148, [R68+UR6+0x8000] ;  /* 0x008000064494783b */ /* 0x000e280008000200 */
[----:B------:R-:W1:Y:S01]  /*66f0*/  LDSM.16.M88.4 R68, [R68+UR6+0x8400] ;  /* 0x008400064444783b */ /* 0x000e620008000200 */
        /* <DEDUP_REMOVED lines=32> */
[----:B------:R-:W-:Y:S01]  /*6900*/  UIADD3 UR4, UP0, UPT, UR4, 0x20, URZ ;  /* 0x0000002004047890 */ /* 0x000fe2000ff1e0ff */
[----:B------:R-:W-:Y:S01]  /*6910*/  IMAD.SHL.U32 R247, R247, 0x20, RZ ;  /* 0x00000020f7f77824 */ /* 0x000fe200078e00ff */
[----:B------:R-:W-:Y:S01]  /*6920*/  HMMA.16816.F32 R76, R144, R36, R76 ;  /* 0x00000024904c723c */ /* 0x000fe2000000184c */
[----:B------:R-:W2:Y:S01]  /*6930*/  LDC R37, c[0x0][0x3c4] ;  /* 0x0000f100ff257b82 */ /* 0x000ea20000000800 */
[----:B------:R-:W-:-:S02]  /*6940*/  UIADD3.X UR5, UPT, UPT, URZ, UR5, URZ, UP0, !UPT ;  /* 0x00000005ff057290 */ /* 0x000fc400087fe4ff */
[----:B------:R-:W-:-:S04]  /*6950*/  IADD3 R247, PT, PT, R247, 0x20, RZ ;  /* 0x00000020f7f77810 */ /* 0x000fc80007ffe0ff */
[----:B------:R-:W-:Y:S01]  /*6960*/  HMMA.16816.F32 R72, R144, R40, R72 ;  /* 0x000000289048723c */ /* 0x000fe20000001848 */
[----:B------:R-:W3:Y:S01]  /*6970*/  LDC R40, c[0x0][0x3d4] ;  /* 0x0000f500ff287b82 */ /* 0x000ee20000000800 */
[----:B------:R-:W-:Y:S01]  /*6980*/  IMAD.U32 R36, RZ, RZ, UR5 ;  /* 0x00000005ff247e24 */ /* 0x000fe2000f8e00ff */
[----:B------:R-:W-:-:S05]  /*6990*/  ISETP.LE.U32.AND P0, PT, R247, UR4, PT ;  /* 0x00000004f7007c0c */ /* 0x000fca000bf03070 */
[C---:B------:R-:W-:Y:S08]  /*69a0*/  HMMA.16816.F32 R100, R144.reuse, R64, R100 ;  /* 0x000000409064723c */ /* 0x040ff00000001864 */
[C---:B------:R-:W-:Y:S08]  /*69b0*/  HMMA.16816.F32 R96, R144.reuse, R60, R96 ;  /* 0x0000003c9060723c */ /* 0x040ff00000001860 */
[C---:B------:R-:W-:Y:S08]  /*69c0*/  HMMA.16816.F32 R92, R144.reuse, R56, R92 ;  /* 0x00000038905c723c */ /* 0x040ff0000000185c */
[C---:B------:R-:W-:Y:S08]  /*69d0*/  HMMA.16816.F32 R88, R144.reuse, R52, R88 ;  /* 0x000000349058723c */ /* 0x040ff00000001858 */
[C---:B------:R-:W-:Y:S08]  /*69e0*/  HMMA.16816.F32 R84, R144.reuse, R48, R84 ;  /* 0x000000309054723c */ /* 0x040ff00000001854 */
[----:B------:R-:W-:Y:S01]  /*69f0*/  HMMA.16816.F32 R80, R144, R44, R80 ;  /* 0x0000002c9050723c */ /* 0x000fe20000001850 */
[----:B------:R-:W-:Y:S01]  /*6a00*/  ISETP.GE.U32.AND.EX P0, PT, R36, RZ, PT, P0 ;  /* 0x000000ff2400720c */ /* 0x000fe20003f06100 */
[----:B------:R-:W-:-:S02]  /*6a10*/  FFMA2 R166, R166.F32x2.HI_LO, R12.F32x2.HI_LO, R10.F32x2.HI_LO ;  /* 0x0000000ca6a67249 */ /* 0x000fc4000000000a */
[----:B---3--:R-:W-:Y:S01]  /*6a20*/  IMAD R9, R40, 0x20, R9 ;  /* 0x0000002028097824 */ /* 0x008fe200078e0209 */
[----:B--2---:R-:W-:Y:S01]  /*6a30*/  LEA R8, R37, R8, 0x5 ;  /* 0x0000000825087211 */ /* 0x004fe200078e28ff */
[----:B------:R-:W-:Y:S02]  /*6a40*/  IMAD.MOV.U32 R13, RZ, RZ, R0 ;  /* 0x000000ffff0d7224 */ /* 0x000fe400078e0000 */
[----:B0-----:R-:W-:Y:S01]  /*6a50*/  HMMA.16816.F32 R132, R148, R66, R132 ;  /* 0x000000429484723c */ /* 0x001fe20000001884 */
[----:B------:R-:W-:Y:S01]  /*6a60*/  IMAD.MOV.U32 R12, RZ, RZ, R2 ;  /* 0x000000ffff0c7224 */ /* 0x000fe200078e0002 */
[----:B------:R-:W-:Y:S01]  /*6a70*/  MOV R10, R3 ;  /* 0x00000003000a7202 */ /* 0x000fe20000000f00 */
[----:B------:R-:W-:-:S05]  /*6a80*/  IMAD.MOV.U32 R11, RZ, RZ, R4 ;  /* 0x000000ffff0b7224 */ /* 0x000fca00078e0004 */
[C---:B------:R-:W-:Y:S08]  /*6a90*/  HMMA.16816.F32 R128, R148.reuse, R62, R128 ;  /* 0x0000003e9480723c */ /* 0x040ff00000001880 */
[C---:B------:R-:W-:Y:S08]  /*6aa0*/  HMMA.16816.F32 R124, R148.reuse, R58, R124 ;  /* 0x0000003a947c723c */ /* 0x040ff0000000187c */
[C---:B------:R-:W-:Y:S08]  /*6ab0*/  HMMA.16816.F32 R120, R148.reuse, R54, R120 ;  /* 0x000000369478723c */ /* 0x040ff00000001878 */
[C---:B------:R-:W-:Y:S08]  /*6ac0*/  HMMA.16816.F32 R116, R148.reuse, R50, R116 ;  /* 0x000000329474723c */ /* 0x040ff00000001874 */
[C---:B------:R-:W-:Y:S08]  /*6ad0*/  HMMA.16816.F32 R112, R148.reuse, R46, R112 ;  /* 0x0000002e9470723c */ /* 0x040ff00000001870 */
[C---:B------:R-:W-:Y:S08]  /*6ae0*/  HMMA.16816.F32 R108, R148.reuse, R38, R108 ;  /* 0x00000026946c723c */ /* 0x040ff0000000186c */
[----:B------:R-:W-:Y:S08]  /*6af0*/  HMMA.16816.F32 R104, R148, R42, R104 ;  /* 0x0000002a9468723c */ /* 0x000ff00000001868 */
[C---:B-1----:R-:W-:Y:S08]  /*6b00*/  HMMA.16816.F32 R100, R68.reuse, R66, R100 ;  /* 0x000000424464723c */ /* 0x042ff00000001864 */
[C---:B------:R-:W-:Y:S08]  /*6b10*/  HMMA.16816.F32 R96, R68.reuse, R62, R96 ;  /* 0x0000003e4460723c */ /* 0x040ff00000001860 */
[C---:B------:R-:W-:Y:S08]  /*6b20*/  HMMA.16816.F32 R92, R68.reuse, R58, R92 ;  /* 0x0000003a445c723c */ /* 0x040ff0000000185c */
[C---:B------:R-:W-:Y:S08]  /*6b30*/  HMMA.16816.F32 R88, R68.reuse, R54, R88 ;  /* 0x000000364458723c */ /* 0x040ff00000001858 */
[C---:B------:R-:W-:Y:S08]  /*6b40*/  HMMA.16816.F32 R84, R68.reuse, R50, R84 ;  /* 0x000000324454723c */ /* 0x040ff00000001854 */
[C---:B------:R-:W-:Y:S08]  /*6b50*/  HMMA.16816.F32 R80, R68.reuse, R46, R80 ;  /* 0x0000002e4450723c */ /* 0x040ff00000001850 */
[C---:B------:R-:W-:Y:S08]  /*6b60*/  HMMA.16816.F32 R76, R68.reuse, R38, R76 ;  /* 0x00000026444c723c */ /* 0x040ff0000000184c */
[----:B------:R-:W-:Y:S01]  /*6b70*/  HMMA.16816.F32 R72, R68, R42, R72 ;  /* 0x0000002a4448723c */ /* 0x000fe20000001848 */
[----:B------:R-:W-:-:S04]  /*6b80*/  NOP ;  /* 0x0000000000007918 */ /* 0x000fc80000000000 */
[----:B------:R-:W-:-:S15]  /*6b90*/  @!P0 BRA `(.L_x_1) ;  /* 0xffffffc800508947 */ /* 0x000fde000383ffff */
.L_x_0:
[----:B------:R-:W0:Y:S01]  /*6ba0*/  S2R R10, SR_TID.X ;  /* 0x00000000000a7919 */ /* 0x000e220000002100 */
[----:B------:R-:W2:Y:S01]  /*6bb0*/  LDC R7, c[0x0][0x3e8] ;  /* 0x0000fa00ff077b82 */ /* 0x000ea20000000800 */
[C---:B------:R-:W-:Y:S01]  /*6bc0*/  FSETP.GT.AND P1, PT, |R167|.reuse, 8.50705917302346158658e+37, PT ;  /* 0x7e800000a700780b */ /* 0x040fe20003f24200 */
[----:B------:R-:W-:Y:S01]  /*6bd0*/  IMAD.MOV.U32 R29, RZ, RZ, R134 ;  /* 0x000000ffff1d7224 */ /* 0x000fe200078e0086 */
[C---:B------:R-:W-:Y:S01]  /*6be0*/  FSETP.GEU.AND P4, PT, |R167|.reuse, 1.175494350822287508e-38, PT ;  /* 0x00800000a700780b */ /* 0x040fe20003f8e200 */
[----:B------:R-:W-:Y:S01]  /*6bf0*/  IMAD.MOV.U32 R23, RZ, RZ, R130 ;  /* 0x000000ffff177224 */ /* 0x000fe200078e0082 */
[----:B------:R-:W-:Y:S01]  /*6c00*/  FSETP.GEU.AND P2, PT, R167, 1.175494350822287508e-38, PT ;  /* 0x00800000a700780b */ /* 0x000fe20003f4e000 */
[----:B------:R-:W-:Y:S01]  /*6c10*/  IMAD.MOV.U32 R21, RZ, RZ, R114 ;  /* 0x000000ffff157224 */ /* 0x000fe200078e0072 */
[C---:B------:R-:W-:Y:S01]  /*6c20*/  FSETP.GT.AND P3, PT, |R166|.reuse, 8.50705917302346158658e+37, PT ;  /* 0x7e800000a600780b */ /* 0x040fe20003f64200 */
[----:B------:R-:W-:Y:S01]  /*6c30*/  IMAD.MOV.U32 R17, RZ, RZ, R110 ;  /* 0x000000ffff117224 */ /* 0x000fe200078e006e */
[----:B------:R-:W-:Y:S01]  /*6c40*/  MOV R20, R108 ;  /* 0x0000006c00147202 */ /* 0x000fe20000000f00 */
[----:B------:R-:W-:Y:S01]  /*6c50*/  IMAD.MOV.U32 R27, RZ, RZ, R106 ;  /* 0x000000ffff1b7224 */ /* 0x000fe200078e006a */
[----:B------:R-:W-:Y:S01]  /*6c60*/  FSETP.GEU.AND P5, PT, |R166|, 1.175494350822287508e-38, PT ;  /* 0x00800000a600780b */ /* 0x000fe20003fae200 */
[----:B------:R-:W-:Y:S01]  /*6c70*/  IMAD.MOV.U32 R108, RZ, RZ, R85 ;  /* 0x000000ffff6c7224 */ /* 0x000fe200078e0055 */
[----:B------:R-:W-:Y:S01]  /*6c80*/  MOV R42, R128 ;  /* 0x00000080002a7202 */ /* 0x000fe20000000f00 */
[----:B------:R-:W-:Y:S01]  /*6c90*/  @P1 FMUL R29, R29, 0.25 ;  /* 0x3e8000001d1d1820 */ /* 0x000fe20000400000 */
[----:B------:R-:W-:Y:S01]  /*6ca0*/  @P1 FMUL R107, R107, 0.25 ;  /* 0x3e8000006b6b1820 */ /* 0x000fe20000400000 */
[----:B------:R-:W-:Y:S01]  /*6cb0*/  @P1 FMUL R27, R27, 0.25 ;  /* 0x3e8000001b1b1820 */ /* 0x000fe20000400000 */
[----:B------:R-:W-:Y:S01]  /*6cc0*/  @P1 FMUL R111, R111, 0.25 ;  /* 0x3e8000006f6f1820 */ /* 0x000fe20000400000 */
[----:B------:R-:W-:Y:S01]  /*6cd0*/  @!P4 FMUL R29, R29, 16777216 ;  /* 0x4b8000001d1dc820 */ /* 0x000fe20000400000 */
[----:B------:R-:W-:Y:S01]  /*6ce0*/  @P1 FMUL R17, R17, 0.25 ;  /* 0x3e80000011111820 */ /* 0x000fe20000400000 */
        /* <DEDUP_REMOVED lines=11> */
[C---:B0-----:R-:W-:Y:S01]  /*6da0*/  IMAD.SHL.U32 R5, R10.reuse, 0x800, RZ ;  /* 0x000008000a057824 */ /* 0x041fe200078e00ff */
[C---:B------:R-:W-:Y:S01]  /*6db0*/  LOP3.LUT R9, R10.reuse, 0x3f, RZ, 0xc0, !PT ;  /* 0x0000003f0a097812 */ /* 0x040fe200078ec0ff */
[----:B------:R-:W-:Y:S01]  /*6dc0*/  @!P4 FMUL R107, R107, 16777216 ;  /* 0x4b8000006b6bc820 */ /* 0x000fe20000400000 */
[----:B------:R-:W-:Y:S01]  /*6dd0*/  SHF.R.U32.HI R28, RZ, 0x5, R10 ;  /* 0x00000005ff1c7819 */ /* 0x000fe2000001160a */
[----:B------:R-:W-:Y:S01]  /*6de0*/  @!P4 FMUL R27, R27, 16777216 ;  /* 0x4b8000001b1bc820 */ /* 0x000fe20000400000 */
[----:B------:R-:W-:Y:S01]  /*6df0*/  LOP3.LUT R6, R5, 0x3000, RZ, 0xc0, !PT ;  /* 0x0000300005067812 */ /* 0x000fe200078ec0ff */
[----:B------:R-:W-:Y:S01]  /*6e00*/  @!P4 FMUL R111, R111, 16777216 ;  /* 0x4b8000006f6fc820 */ /* 0x000fe20000400000 */
[----:B------:R-:W-:Y:S01]  /*6e10*/  LOP3.LUT R5, R10, 0x40, RZ, 0xc0, !PT ;  /* 0x000000400a057812 */ /* 0x000fe200078ec0ff */
[----:B------:R-:W-:Y:S01]  /*6e20*/  @!P4 FMUL R17, R17, 16777216 ;  /* 0x4b8000001111c820 */ /* 0x000fe20000400000 */
[----:B------:R-:W-:Y:S01]  /*6e30*/  LEA R6, R9, R6, 0x4 ;  /* 0x0000000609067211 */ /* 0x000fe200078e20ff */
[----:B------:R-:W-:Y:S01]  /*6e40*/  @!P4 FMUL R115, R115, 16777216 ;  /* 0x4b8000007373c820 */ /* 0x000fe20000400000 */
[----:B------:R-:W-:Y:S01]  /*6e50*/  SHF.R.U32.HI R5, RZ, 0x1, R5 ;  /* 0x00000001ff057819 */ /* 0x000fe20000011605 */
[----:B------:R-:W-:Y:S01]  /*6e60*/  @!P4 FMUL R21, R21, 16777216 ;  /* 0x4b8000001515c820 */ /* 0x000fe20000400000 */
[----:B------:R-:W-:Y:S01]  /*6e70*/  SGXT.U32 R28, R28, 0x2 ;  /* 0x000000021c1c781a */ /* 0x000fe20000000000 */
[----:B------:R-:W-:Y:S01]  /*6e80*/  @!P4 FMUL R119, R119, 16777216 ;  /* 0x4b8000007777c820 */ /* 0x000fe20000400000 */
[----:B------:R-:W-:Y:S01]  /*6e90*/  LOP3.LUT R5, R6, R5, RZ, 0x3c, !PT ;  /* 0x0000000506057212 */ /* 0x000fe200078e3cff */
[----:B------:R-:W-:Y:S01]  /*6ea0*/  @!P4 FMUL R118, R118, 16777216 ;  /* 0x4b8000007676c820 */ /* 0x000fe20000400000 */
[----:B------:R-:W-:Y:S01]  /*6eb0*/  SHF.L.U32 R6, R10, 0x5, RZ ;  /* 0x000000050a067819 */ /* 0x000fe200000006ff */
[----:B--2---:R-:W-:Y:S01]  /*6ec0*/  IMAD R28, R28, R7, RZ ;  /* 0x000000071c1c7224 */ /* 0x004fe200078e02ff */
[----:B------:R-:W-:Y:S01]  /*6ed0*/  LOP3.LUT R8, R10, 0x7f, RZ, 0xc0, !PT ;  /* 0x0000007f0a087812 */ /* 0x000fe200078ec0ff */
[----:B------:R-:W-:Y:S01]  /*6ee0*/  @!P4 FMUL R123, R123, 16777216 ;  /* 0x4b8000007b7bc820 */ /* 0x000fe20000400000 */
[----:B------:R-:W-:Y:S01]  /*6ef0*/  LOP3.LUT R9, R6, 0xc60, RZ, 0xc0, !PT ;  /* 0x00000c6006097812 */ /* 0x000fe200078ec0ff */
[----:B------:R-:W-:Y:S01]  /*6f00*/  FMUL R6, R167, 8388608 ;  /* 0x4b000000a7067820 */ /* 0x000fe20000400000 */
[----:B------:R-:W-:Y:S01]  /*6f10*/  ISETP.GE.U32.AND P0, PT, R8, 0x20, PT ;  /* 0x000000200800780c */ /* 0x000fe20003f06070 */
[----:B------:R-:W-:-:S02]  /*6f20*/  IMAD.SHL.U32 R8, R10, 0x10, RZ ;  /* 0x000000100a087824 */ /* 0x000fc400078e00ff */
[----:B------:R-:W-:Y:S01]  /*6f30*/  @!P4 FMUL R122, R122, 16777216 ;  /* 0x4b8000007a7ac820 */ /* 0x000fe20000400000 */
[----:B------:R-:W-:Y:S01]  /*6f40*/  IMAD R30, R7, 0x4, R28 ;  /* 0x00000004071e7824 */ /* 0x000fe200078e021c */
[----:B------:R-:W-:Y:S01]  /*6f50*/  FSEL R6, R6, R167, !P2 ;  /* 0x000000a706067208 */ /* 0x000fe20005000000 */
[----:B------:R-:W-:Y:S01]  /*6f60*/  @P1 FMUL R167, R167, 0.25 ;  /* 0x3e800000a7a71820 */ /* 0x000fe20000400000 */
[----:B------:R-:W-:Y:S01]  /*6f70*/  LOP3.LUT R8, R8, 0x70, RZ, 0xc0, !PT ;  /* 0x0000007008087812 */ /* 0x000fe200078ec0ff */
[----:B------:R-:W-:Y:S01]  /*6f80*/  @!P4 FMUL R127, R127, 16777216 ;  /* 0x4b8000007f7fc820 */ /* 0x000fe20000400000 */
[----:B------:R-:W-:Y:S01]  /*6f90*/  LEA R32, R7, R30, 0x2 ;  /* 0x0000001e07207211 */ /* 0x000fe200078e10ff */
[----:B------:R-:W-:Y:S01]  /*6fa0*/  @!P4 FMUL R167, R167, 16777216 ;  /* 0x4b800000a7a7c820 */ /* 0x000fe20000400000 */
[----:B------:R-:W-:Y:S01]  /*6fb0*/  @!P4 FMUL R126, R126, 16777216 ;  /* 0x4b8000007e7ec820 */ /* 0x000fe20000400000 */
[----:B-1----:R-:W-:Y:S02]  /*6fc0*/  VIADD R11, R8, UR6 ;  /* 0x00000006080b7c36 */ /* 0x002fe40008000000 */
[----:B------:R-:W-:Y:S01]  /*6fd0*/  @!P4 FMUL R131, R131, 16777216 ;  /* 0x4b8000008383c820 */ /* 0x000fe20000400000 */
[----:B------:R-:W0:Y:S01]  /*6fe0*/  MUFU.RCP R8, R167 ;  /* 0x000000a700087308 */ /* 0x000e220000001000 */
[----:B------:R-:W-:-:S02]  /*6ff0*/  IMAD R34, R7, 0x4, R32 ;  /* 0x0000000407227824 */ /* 0x000fc400078e0220 */
[----:B------:R-:W-:Y:S01]  /*7000*/  @!P4 FMUL R23, R23, 16777216 ;  /* 0x4b8000001717c820 */ /* 0x000fe20000400000 */
[----:B------:R-:W-:Y:S01]  /*7010*/  @!P4 FMUL R135, R135, 16777216 ;  /* 0x4b8000008787c820 */ /* 0x000fe20000400000 */
[----:B------:R-:W-:Y:S01]  /*7020*/  MOV R40, R112 ;  /* 0x0000007000287202 */ /* 0x000fe20000000f00 */
[C---:B------:R-:W-:Y:S01]  /*7030*/  IMAD R36, R7.reuse, 0x4, R34 ;  /* 0x0000000407247824 */ /* 0x040fe200078e0222 */
[----:B------:R-:W-:Y:S01]  /*7040*/  MOV R14, R104 ;  /* 0x00000068000e7202 */ /* 0x000fe20000000f00 */
[----:B------:R-:W-:Y:S01]  /*7050*/  IMAD.MOV.U32 R46, RZ, RZ, R132 ;  /* 0x000000ffff2e7224 */ /* 0x000fe200078e0084 */
[----:B------:R-:W-:Y:S01]  /*7060*/  FSETP.GEU.AND P4, PT, R166, 1.175494350822287508e-38, PT ;  /* 0x00800000a600780b */ /* 0x000fe20003f8e000 */
[----:B------:R-:W-:Y:S02]  /*7070*/  IMAD R38, R7, 0x4, R36 ;  /* 0x0000000407267824 */ /* 0x000fe400078e0224 */
[----:B------:R-:W-:Y:S01]  /*7080*/  @P3 FMUL R105, R105, 0.25 ;  /* 0x3e80000069693820 */ /* 0x000fe20000400000 */
[----:B------:R-:W-:Y:S01]  /*7090*/  @P3 FMUL R14, R14, 0.25 ;  /* 0x3e8000000e0e3820 */ /* 0x000fe20000400000 */
[----:B------:R-:W-:Y:S01]  /*70a0*/  @P3 FMUL R109, R109, 0.25 ;  /* 0x3e8000006d6d3820 */ /* 0x000fe20000400000 */
[----:B------:R-:W-:-:S02]  /*70b0*/  IMAD R52, R7, 0x4, R38 ;  /* 0x0000000407347824 */ /* 0x000fc400078e0226 */
[----:B------:R-:W-:Y:S01]  /*70c0*/  @P3 FMUL R20, R20, 0.25 ;  /* 0x3e80000014143820 */ /* 0x000fe20000400000 */
[----:B------:R-:W-:Y:S01]  /*70d0*/  @P3 FMUL R113, R113, 0.25 ;  /* 0x3e80000071713820 */ /* 0x000fe20000400000 */
[----:B------:R-:W-:Y:S01]  /*70e0*/  @P3 FMUL R40, R40, 0.25 ;  /* 0x3e80000028283820 */ /* 0x000fe20000400000 */
[----:B0-----:R-:W-:Y:S01]  /*70f0*/  FMUL R85, R8, R29 ;  /* 0x0000001d08557220 */ /* 0x001fe20000400000 */
[----:B------:R-:W-:Y:S02]  /*7100*/  IMAD R54, R7, 0x4, R52 ;  /* 0x0000000407367824 */ /* 0x000fe400078e0234 */
[----:B------:R-:W-:Y:S01]  /*7110*/  FMUL R29, R166, 8388608 ;  /* 0x4b000000a61d7820 */ /* 0x000fe20000400000 */
[----:B------:R-:W-:Y:S01]  /*7120*/  @P3 FMUL R117, R117, 0.25 ;  /* 0x3e80000075753820 */ /* 0x000fe20000400000 */
[----:B------:R-:W-:Y:S01]  /*7130*/  @P3 FMUL R116, R116, 0.25 ;  /* 0x3e80000074743820 */ /* 0x000fe20000400000 */
[----:B------:R-:W-:Y:S02]  /*7140*/  IMAD R56, R7, 0x4, R54 ;  /* 0x0000000407387824 */ /* 0x000fe400078e0236 */
[----:B------:R-:W-:Y:S01]  /*7150*/  @P3 FMUL R121, R121, 0.25 ;  /* 0x3e80000079793820 */ /* 0x000fe20000400000 */
[----:B------:R-:W-:Y:S01]  /*7160*/  FSEL R29, R29, R166, !P4 ;  /* 0x000000a61d1d7208 */ /* 0x000fe20006000000 */
        /* <DEDUP_REMOVED lines=8> */
[----:B------:R-:W-:Y:S01]  /*71f0*/  FSETP.GT.AND P1, PT, |R165|, 8.50705917302346158658e+37, PT ;  /* 0x7e800000a500780b */ /* 0x000fe20003f24200 */
[----:B------:R-:W-:-:S02]  /*7200*/  IMAD R58, R7, 0x4, R56 ;  /* 0x00000004073a7824 */ /* 0x000fc400078e0238 */
[----:B------:R-:W-:Y:S01]  /*7210*/  @!P5 FMUL R105, R105, 16777216 ;  /* 0x4b8000006969d820 */ /* 0x000fe20000400000 */
[----:B------:R-:W-:Y:S02]  /*7220*/  IMAD.MOV.U32 R13, RZ, RZ, R75 ;  /* 0x000000ffff0d7224 */ /* 0x000fe400078e004b */
[----:B------:R-:W-:Y:S01]  /*7230*/  @!P5 FMUL R14, R14, 16777216 ;  /* 0x4b8000000e0ed820 */ /* 0x000fe20000400000 */
        /* <DEDUP_REMOVED lines=15> */
[----:B------:R-:W-:Y:S01]  /*7330*/  IMAD.MOV.U32 R69, RZ, RZ, R98 ;  /* 0x000000ffff457224 */ /* 0x000fe200078e0062 */
[----:B------:R-:W-:Y:S01]  /*7340*/  MOV R41, R86 ;  /* 0x0000005600297202 */ /* 0x000fe20000000f00 */
[----:B------:R-:W-:Y:S01]  /*7350*/  IMAD.MOV.U32 R45, RZ, RZ, R79 ;  /* 0x000000ffff2d7224 */ /* 0x000fe200078e004f */
[----:B------:R-:W-:Y:S01]  /*7360*/  MOV R51, R83 ;  /* 0x0000005300337202 */ /* 0x000fe20000000f00 */
[----:B------:R-:W-:-:S02]  /*7370*/  IMAD.MOV.U32 R44, RZ, RZ, R73 ;  /* 0x000000ffff2c7224 */ /* 0x000fc400078e0049 */
[C---:B------:R-:W-:Y:S01]  /*7380*/  FMUL R75, R8.reuse, R118 ;  /* 0x00000076084b7220 */ /* 0x040fe20000400000 */
[----:B------:R-:W-:Y:S01]  /*7390*/  FSETP.GEU.AND P5, PT, |R165|, 1.175494350822287508e-38, PT ;  /* 0x00800000a500780b */ /* 0x000fe20003fae200 */
[----:B------:R-:W-:Y:S02]  /*73a0*/  IMAD R60, R7, 0x4, R58 ;  /* 0x00000004073c7824 */ /* 0x000fe400078e023a */
        /* <DEDUP_REMOVED lines=14> */
[----:B------:R-:W-:Y:S01]  /*7490*/  VIADD R8, R29, 0xc0cafb0d ;  /* 0xc0cafb0d1d087836 */ /* 0x000fe20000000000 */
[----:B------:R-:W-:Y:S01]  /*74a0*/  FSEL R31, RZ, -23, P4 ;  /* 0xc1b80000ff1f7808 */ /* 0x000fe20002000000 */
[C---:B------:R-:W-:Y:S01]  /*74b0*/  FMUL R50, R165.reuse, 8388608 ;  /* 0x4b000000a5327820 */ /* 0x040fe20000400000 */
[----:B------:R-:W-:Y:S01]  /*74c0*/  FSETP.GEU.AND P4, PT, R165, 1.175494350822287508e-38, PT ;  /* 0x00800000a500780b */ /* 0x000fe20003f8e000 */
[----:B------:R-:W-:Y:S01]  /*74d0*/  IMAD.MOV.U32 R55, RZ, RZ, R102 ;  /* 0x000000ffff377224 */ /* 0x000fe200078e0066 */
[----:B------:R-:W-:Y:S01]  /*74e0*/  LEA R62, R7, R60, 0x2 ;  /* 0x0000003c073e7211 */ /* 0x000fe200078e10ff */
[----:B------:R-:W-:Y:S01]  /*74f0*/  IMAD.MOV.U32 R47, RZ, RZ, R94 ;  /* 0x000000ffff2f7224 */ /* 0x000fe200078e005e */
[----:B------:R-:W-:Y:S01]  /*7500*/  LOP3.LUT R16, R8, 0xff800000, RZ, 0xc0, !PT ;  /* 0xff80000008107812 */ /* 0x000fe200078ec0ff */
[----:B------:R-:W-:Y:S01]  /*7510*/  IMAD.MOV.U32 R61, RZ, RZ, R90 ;  /* 0x000000ffff3d7224 */ /* 0x000fe200078e005a */
[----:B------:R-:W-:Y:S01]  /*7520*/  FSEL R50, R50, R165, !P4 ;  /* 0x000000a532327208 */ /* 0x000fe20006000000 */
[----:B------:R-:W-:Y:S01]  /*7530*/  @P1 FMUL R165, R165, 0.25 ;  /* 0x3e800000a5a51820 */ /* 0x000fe20000400000 */
[----:B------:R-:W-:Y:S01]  /*7540*/  LOP3.LUT R48, R10, 0x18, RZ, 0xc0, !PT ;  /* 0x000000180a307812 */ /* 0x000fe200078ec0ff */
[----:B------:R-:W-:Y:S01]  /*7550*/  IMAD R64, R7, 0x4, R62 ;  /* 0x0000000407407824 */ /* 0x000fe200078e023e */
[----:B------:R-:W-:Y:S01]  /*7560*/  I2FP.F32.S32 R8, R16 ;  /* 0x0000001000087245 */ /* 0x000fe20000201400 */
[----:B------:R-:W-:Y:S01]  /*7570*/  IMAD.MOV.U32 R37, RZ, RZ, R87 ;  /* 0x000000ffff257224 */ /* 0x000fe200078e0057 */
[----:B------:R-:W-:Y:S01]  /*7580*/  MOV R43, R74 ;  /* 0x0000004a002b7202 */ /* 0x000fe20000000f00 */
[----:B------:R-:W-:Y:S01]  /*7590*/  IMAD.MOV.U32 R53, RZ, RZ, R82 ;  /* 0x000000ffff357224 */ /* 0x000fe200078e0052 */
[----:B------:R-:W-:Y:S01]  /*75a0*/  FSEL R33, RZ, -23, P2 ;  /* 0xc1b80000ff217808 */ /* 0x000fe20001000000 */
[----:B------:R-:W-:-:S02]  /*75b0*/  IMAD.MOV.U32 R19, RZ, RZ, R78 ;  /* 0x000000ffff137224 */ /* 0x000fc400078e004e */
[----:B------:R-:W-:Y:S01]  /*75c0*/  @!P5 FMUL R165, R165, 16777216 ;  /* 0x4b800000a5a5d820 */ /* 0x000fe20000400000 */
[----:B------:R-:W-:Y:S01]  /*75d0*/  LEA R130, R48, R9, 0x9 ;  /* 0x0000000930827211 */ /* 0x000fe200078e48ff */
[----:B------:R-:W-:Y:S01]  /*75e0*/  IMAD R70, R7, 0x4, R64 ;  /* 0x0000000407467824 */ /* 0x000fe200078e0240 */
[----:B------:R-:W-:Y:S01]  /*75f0*/  FSETP.GT.AND P2, PT, |R164|, 8.50705917302346158658e+37, PT ;  /* 0x7e800000a400780b */ /* 0x000fe20003f44200 */
[----:B------:R-:W-:Y:S01]  /*7600*/  FFMA.FTZ R31, R8, 1.1920928955078125e-07, R31 ;  /* 0x34000000081f7823 */ /* 0x000fe2000001001f */
[----:B------:R-:W-:Y:S01]  /*7610*/  LEA.HI R48, R48, R11, RZ, 0x1f ;  /* 0x0000000b30307211 */ /* 0x000fe200078ff8ff */
[----:B------:R-:W-:Y:S01]  /*7620*/  @P1 FMUL R13, R13, 0.25 ;  /* 0x3e8000000d0d1820 */ /* 0x000fe20000400000 */
[----:B------:R-:W0:Y:S01]  /*7630*/  MUFU.RCP R11, R166 ;  /* 0x000000a6000b7308 */ /* 0x000e220000001000 */
        /* <DEDUP_REMOVED lines=15> */
[----:B------:R-:W1:Y:S01]  /*7730*/  MUFU.RCP R8, R165 ;  /* 0x000000a500087308 */ /* 0x000e620000001000 */
[----:B------:R-:W-:Y:S01]  /*7740*/  IMAD.MOV.U32 R90, RZ, RZ, R76 ;  /* 0x000000ffff5a7224 */ /* 0x000fe200078e004c */
[----:B------:R-:W-:Y:S01]  /*7750*/  FSETP.GEU.AND P1, PT, |R164|, 1.175494350822287508e-38, PT ;  /* 0x00800000a400780b */ /* 0x000fe20003f2e200 */
[----:B------:R-:W-:-:S02]  /*7760*/  IMAD R76, R7, 0x4, R70 ;  /* 0x00000004074c7824 */ /* 0x000fc400078e0246 */
[C---:B------:R-:W-:Y:S01]  /*7770*/  FMUL R35, R164.reuse, 8388608 ;  /* 0x4b000000a4237820 */ /* 0x040fe20000400000 */
[C---:B------:R-:W-:Y:S01]  /*7780*/  FSETP.GEU.AND P3, PT, R164.reuse, 1.175494350822287508e-38, PT ;  /* 0x00800000a400780b */ /* 0x040fe20003f6e000 */
[----:B------:R-:W-:Y:S01]  /*7790*/  @!P5 FMUL R13, R13, 16777216 ;  /* 0x4b8000000d0dd820 */ /* 0x000fe20000400000 */
[----:B------:R-:W-:Y:S01]  /*77a0*/  IMAD.MOV.U32 R18, RZ, RZ, R72 ;  /* 0x000000ffff127224 */ /* 0x000fe200078e0048 */
[----:B------:R-:W-:Y:S01]  /*77b0*/  LEA R68, R7, R76, 0x2 ;  /* 0x0000004c07447211 */ /* 0x000fe200078e10ff */
[----:B0-----:R-:W-:Y:S01]  /*77c0*/  FMUL R82, R11, R42 ;  /* 0x0000002a0b527220 */ /* 0x001fe20000400000 */
[----:B------:R-:W-:Y:S01]  /*77d0*/  FSEL R35, R35, R164, !P3 ;  /* 0x000000a423237208 */ /* 0x000fe20005800000 */
[----:B------:R-:W-:Y:S01]  /*77e0*/  @P2 FMUL R164, R164, 0.25 ;  /* 0x3e800000a4a42820 */ /* 0x000fe20000400000 */
[----:B------:R-:W-:Y:S01]  /*77f0*/  IADD3 R9, PT, PT, R6, -0x3f3504f3, RZ ;  /* 0xc0cafb0d06097810 */ /* 0x000fe20007ffe0ff */
[----:B------:R-:W-:Y:S02]  /*7800*/  IMAD R74, R7, 0x4, R68 ;  /* 0x00000004074a7824 */ /* 0x000fe400078e0244 */
[----:B------:R-:W-:Y:S01]  /*7810*/  FMUL R49, R11, R40 ;  /* 0x000000280b317220 */ /* 0x000fe20000400000 */
[----:B------:R-:W-:Y:S01]  /*7820*/  @!P1 FMUL R164, R164, 16777216 ;  /* 0x4b800000a4a49820 */ /* 0x000fe20000400000 */
[----:B------:R-:W-:-:S02]  /*7830*/  IMAD.MOV.U32 R110, RZ, RZ, R84 ;  /* 0x000000ffff6e7224 */ /* 0x000fc400078e0054 */
[----:B-1----:R-:W-:Y:S01]  /*7840*/  FMUL R42, R8, R13 ;  /* 0x0000000d082a7220 */ /* 0x002fe20000400000 */
[----:B------:R-:W-:Y:S01]  /*7850*/  IMAD R72, R7, 0x4, R74 ;  /* 0x0000000407487824 */ /* 0x000fe200078e024a */
[----:B------:R-:W0:Y:S01]  /*7860*/  MUFU.RCP R13, R164 ;  /* 0x000000a4000d7308 */ /* 0x000e220000001000 */
[----:B------:R-:W-:Y:S01]  /*7870*/  MOV R84, R77 ;  /* 0x0000004d00547202 */ /* 0x000fe20000000f00 */
[----:B------:R-:W-:Y:S01]  /*7880*/  @!P5 FMUL R43, R43, 16777216 ;  /* 0x4b8000002b2bd820 */ /* 0x000fe20000400000 */
[----:B------:R-:W-:Y:S01]  /*7890*/  LOP3.LUT R39, R9, 0xff800000, RZ, 0xc0, !PT ;  /* 0xff80000009277812 */ /* 0x000fe200078ec0ff */
[----:B------:R-:W-:Y:S01]  /*78a0*/  VIADD R9, R35, 0xc0cafb0d ;  /* 0xc0cafb0d23097836 */ /* 0x000fe20000000000 */
[----:B------:R-:W-:Y:S01]  /*78b0*/  LEA R66, R7, R72, 0x2 ;  /* 0x0000004807427211 */ /* 0x000fe200078e10ff */
[----:B------:R-:W-:Y:S01]  /*78c0*/  @P2 FMUL R84, R84, 0.25 ;  /* 0x3e80000054542820 */ /* 0x000fe20000400000 */
[----:B------:R-:W-:Y:S01]  /*78d0*/  I2FP.F32.S32 R12, R39 ;  /* 0x00000027000c7245 */ /* 0x000fe20000201400 */
[----:B------:R-:W-:Y:S01]  /*78e0*/  @!P5 FMUL R45, R45, 16777216 ;  /* 0x4b8000002d2dd820 */ /* 0x000fe20000400000 */
[----:B------:R-:W-:Y:S01]  /*78f0*/  @!P5 FMUL R19, R19, 16777216 ;  /* 0x4b8000001313d820 */ /* 0x000fe20000400000 */
[----:B------:R-:W-:-:S02]  /*7900*/  IMAD R78, R7, 0x4, R66 ;  /* 0x00000004074e7824 */ /* 0x000fc400078e0242 */
        /* <DEDUP_REMOVED lines=12> */
[----:B------:R-:W-:Y:S01]  /*79d0*/  MOV R138, R100 ;  /* 0x00000064008a7202 */ /* 0x000fe20000000f00 */
[----:B------:R-:W-:Y:S01]  /*79e0*/  IMAD.MOV.U32 R112, RZ, RZ, R89 ;  /* 0x000000ffff707224 */ /* 0x000fe200078e0059 */
[----:B------:R-:W-:Y:S01]  /*79f0*/  MOV R106, R80 ;  /* 0x00000050006a7202 */ /* 0x000fe20000000f00 */
[----:B------:R-:W-:Y:S01]  /*7a00*/  IMAD.MOV.U32 R100, RZ, RZ, R81 ;  /* 0x000000ffff647224 */ /* 0x000fe200078e0051 */
[----:B------:R-:W-:Y:S01]  /*7a10*/  LOP3.LUT R40, R9, 0xff800000, RZ, 0xc0, !PT ;  /* 0xff80000009287812 */ /* 0x000fe200078ec0ff */
[----:B------:R-:W-:Y:S01]  /*7a20*/  @!P1 FMUL R84, R84, 16777216 ;  /* 0x4b80000054549820 */ /* 0x000fe20000400000 */
[----:B------:R-:W-:Y:S01]  /*7a30*/  MOV R132, R88 ;  /* 0x0000005800847202 */ /* 0x000fe20000000f00 */
[----:B------:R-:W-:Y:S01]  /*7a40*/  FMUL R88, R11, R116 ;  /* 0x000000740b587220 */ /* 0x000fe20000400000 */
[----:B------:R-:W-:Y:S01]  /*7a50*/  LEA R80, R7, R78, 0x2 ;  /* 0x0000004e07507211 */ /* 0x000fe200078e10ff */
[C---:B------:R-:W-:Y:S01]  /*7a60*/  FMUL R81, R11.reuse, R120 ;  /* 0x000000780b517220 */ /* 0x040fe20000400000 */
[----:B------:R-:W-:Y:S01]  /*7a70*/  MOV R136, R96 ;  /* 0x0000006000887202 */ /* 0x000fe20000000f00 */
[C---:B------:R-:W-:Y:S01]  /*7a80*/  FMUL R126, R11.reuse, R124 ;  /* 0x0000007c0b7e7220 */ /* 0x040fe20000400000 */
[----:B------:R-:W-:Y:S01]  /*7a90*/  FMUL R89, R11, R46 ;  /* 0x0000002e0b597220 */ /* 0x000fe20000400000 */
        /* <DEDUP_REMOVED lines=15> */
[----:B------:R-:W-:Y:S01]  /*7b90*/  FFMA.FTZ R33, R12, 1.1920928955078125e-07, R33 ;  /* 0x340000000c217823 */ /* 0x000fe20000010021 */
[----:B------:R-:W-:Y:S01]  /*7ba0*/  FSEL R8, RZ, -23, P3 ;  /* 0xc1b80000ff087808 */ /* 0x000fe20001800000 */
[----:B0-----:R-:W-:Y:S01]  /*7bb0*/  FMUL R47, R13, R84 ;  /* 0x000000540d2f7220 */ /* 0x001fe20000400000 */
[----:B------:R-:W-:Y:S01]  /*7bc0*/  I2FP.F32.S32 R9, R40 ;  /* 0x0000002800097245 */ /* 0x000fe20000201400 */
[----:B------:R-:W-:Y:S01]  /*7bd0*/  IMAD R84, R7, 0x4, R80 ;  /* 0x0000000407547824 */ /* 0x000fe200078e0250 */
[----:B------:R-:W-:Y:S01]  /*7be0*/  IADD3 R12, PT, PT, R50, -0x3f3504f3, RZ ;  /* 0xc0cafb0d320c7810 */ /* 0x000fe20007ffe0ff */
[----:B------:R-:W-:Y:S01]  /*7bf0*/  FMUL R77, R11, R117 ;  /* 0x000000750b4d7220 */ /* 0x000fe20000400000 */
[----:B------:R-:W-:Y:S01]  /*7c00*/  MOV R134, R92 ;  /* 0x0000005c00867202 */ /* 0x000fe20000000f00 */
[----:B------:R-:W-:Y:S01]  /*7c10*/  FFMA.FTZ R117, R9, 1.1920928955078125e-07, R8 ;  /* 0x3400000009757823 */ /* 0x000fe20000010008 */
[----:B------:R-:W-:Y:S01]  /*7c20*/  LOP3.LUT R41, R12, 0xff800000, RZ, 0xc0, !PT ;  /* 0xff8000000c297812 */ /* 0x000fe200078ec0ff */
[C---:B------:R-:W-:Y:S01]  /*7c30*/  FMUL R17, R11.reuse, R20 ;  /* 0x000000140b117220 */ /* 0x040fe20000400000 */
[----:B------:R-:W-:Y:S01]  /*7c40*/  F2FP.F16.F32.PACK_AB R8, R82, R89 ;  /* 0x000000595208723e */ /* 0x000fe200000000ff */
[----:B------:R-:W-:Y:S01]  /*7c50*/  FMUL R23, R11, R105 ;  /* 0x000000690b177220 */ /* 0x000fe20000400000 */
[----:B------:R-:W-:Y:S01]  /*7c60*/  LEA R82, R7, R84, 0x2 ;  /* 0x0000005407527211 */ /* 0x000fe200078e10ff */
[C---:B------:R-:W-:Y:S01]  /*7c70*/  FMUL R14, R11.reuse, R14 ;  /* 0x0000000e0b0e7220 */ /* 0x040fe20000400000 */
[C---:B------:R-:W-:Y:S01]  /*7c80*/  FMUL R102, R11.reuse, R109 ;  /* 0x0000006d0b667220 */ /* 0x040fe20000400000 */
[C---:B------:R-:W-:Y:S01]  /*7c90*/  FMUL R22, R11.reuse, R113 ;  /* 0x000000710b167220 */ /* 0x040fe20000400000 */
[C---:B------:R-:W-:Y:S01]  /*7ca0*/  FMUL R21, R11.reuse, R121 ;  /* 0x000000790b157220 */ /* 0x040fe20000400000 */
[C---:B------:R-:W-:Y:S01]  /*7cb0*/  FMUL R92, R11.reuse, R125 ;  /* 0x0000007d0b5c7220 */ /* 0x040fe20000400000 */
[C---:B------:R-:W-:Y:S01]  /*7cc0*/  FMUL R20, R11.reuse, R129 ;  /* 0x000000810b147220 */ /* 0x040fe20000400000 */
[----:B------:R-:W-:Y:S01]  /*7cd0*/  FMUL R87, R11, R133 ;  /* 0x000000850b577220 */ /* 0x000fe20000400000 */
[----:B------:R-:W-:Y:S01]  /*7ce0*/  FSEL R11, RZ, -23, P4 ;  /* 0xc1b80000ff0b7808 */ /* 0x000fe20002000000 */
[----:B------:R-:W-:Y:S01]  /*7cf0*/  @P2 FMUL R18, R18, 0.25 ;  /* 0x3e80000012122820 */ /* 0x000fe20000400000 */
[----:B------:R-:W-:Y:S01]  /*7d00*/  I2FP.F32.S32 R12, R41 ;  /* 0x00000029000c7245 */ /* 0x000fe20000201400 */
[----:B------:R-:W-:Y:S01]  /*7d10*/  @P2 FMUL R106, R106, 0.25 ;  /* 0x3e8000006a6a2820 */ /* 0x000fe20000400000 */
[----:B------:R-:W-:Y:S01]  /*7d20*/  F2FP.F16.F32.PACK_AB R25, R25, R86 ;  /* 0x000000561919723e */ /* 0x000fe200000000ff */
[----:B------:R-:W-:Y:S01]  /*7d30*/  IMAD R86, R7, 0x4, R82 ;  /* 0x0000000407567824 */ /* 0x000fe200078e0252 */
[----:B------:R-:W-:Y:S01]  /*7d40*/  F2FP.F16.F32.PACK_AB R21, R21, R92 ;  /* 0x0000005c1515723e */ /* 0x000fe200000000ff */
[----:B------:R-:W-:Y:S01]  /*7d50*/  FFMA.FTZ R119, R12, 1.1920928955078125e-07, R11 ;  /* 0x340000000c777823 */ /* 0x000fe2000001000b */
[----:B------:R-:W-:Y:S01]  /*7d60*/  LOP3.LUT R11, R10, 0x1c, RZ, 0xc0, !PT ;  /* 0x0000001c0a0b7812 */ /* 0x000fe200078ec0ff */
[----:B------:R-:W-:Y:S01]  /*7d70*/  @P2 FMUL R136, R136, 0.25 ;  /* 0x3e80000088882820 */ /* 0x000fe20000400000 */
[----:B------:R-:W-:Y:S01]  /*7d80*/  F2FP.F16.F32.PACK_AB R10, R49, R88 ;  /* 0x00000058310a723e */ /* 0x000fe200000000ff */
[----:B------:R-:W-:Y:S01]  /*7d90*/  @P2 FMUL R138, R138, 0.25 ;  /* 0x3e8000008a8a2820 */ /* 0x000fe20000400000 */
[----:B------:R-:W-:Y:S01]  /*7da0*/  LEA R88, R7, R86, 0x2 ;  /* 0x0000005607587211 */ /* 0x000fe200078e10ff */
[----:B------:R-:W-:Y:S01]  /*7db0*/  @P2 FMUL R100, R100, 0.25 ;  /* 0x3e80000064642820 */ /* 0x000fe20000400000 */
[----:B------:R-:W-:Y:S01]  /*7dc0*/  F2FP.F16.F32.PACK_AB R27, R27, R98 ;  /* 0x000000621b1b723e */ /* 0x000fe200000000ff */
[----:B------:R-:W-:Y:S01]  /*7dd0*/  @!P1 FMUL R18, R18, 16777216 ;  /* 0x4b80000012129820 */ /* 0x000fe20000400000 */
[----:B------:R-:W-:Y:S01]  /*7de0*/  LEA R92, R7, R88, 0x2 ;  /* 0x00000058075c7211 */ /* 0x000fe200078e10ff */
[----:B------:R-:W-:Y:S01]  /*7df0*/  @P2 FMUL R108, R108, 0.25 ;  /* 0x3e8000006c6c2820 */ /* 0x000fe20000400000 */
[----:B------:R-:W-:Y:S01]  /*7e00*/  @!P1 FMUL R106, R106, 16777216 ;  /* 0x4b8000006a6a9820 */ /* 0x000fe20000400000 */
[----:B------:R-:W-:Y:S01]  /*7e10*/  @P2 FMUL R97, R97, 0.25 ;  /* 0x3e80000061612820 */ /* 0x000fe20000400000 */
[----:B------:R-:W-:Y:S01]  /*7e20*/  @P2 FMUL R101, R101, 0.25 ;  /* 0x3e80000065652820 */ /* 0x000fe20000400000 */
[----:B------:R-:W-:-:S02]  /*7e30*/  IMAD R98, R7, 0x4, R92 ;  /* 0x0000000407627824 */ /* 0x000fc400078e025c */
[----:B------:R-:W-:Y:S01]  /*7e40*/  @!P1 FMUL R136, R136, 16777216 ;  /* 0x4b80000088889820 */ /* 0x000fe20000400000 */
[----:B------:R-:W-:Y:S01]  /*7e50*/  @!P1 FMUL R138, R138, 16777216 ;  /* 0x4b8000008a8a9820 */ /* 0x000fe20000400000 */
[----:B------:R-:W-:Y:S01]  /*7e60*/  F2FP.F16.F32.PACK_AB R23, R23, R102 ;  /* 0x000000661717723e */ /* 0x000fe200000000ff */
[----:B------:R-:W-:Y:S01]  /*7e70*/  @!P1 FMUL R100, R100, 16777216 ;  /* 0x4b80000064649820 */ /* 0x000fe20000400000 */
[----:B------:R-:W-:Y:S01]  /*7e80*/  LEA R102, R7, R98, 0x2 ;  /* 0x0000006207667211 */ /* 0x000fe200078e10ff */
[----:B------:R-:W-:Y:S01]  /*7e90*/  FMUL R19, R13, R18 ;  /* 0x000000120d137220 */ /* 0x000fe20000400000 */
[----:B------:R-:W-:Y:S02]  /*7ea0*/  IMAD.SHL.U32 R49, R11, 0x4, RZ ;  /* 0x000000040b317824 */ /* 0x000fe400078e00ff */
[----:B------:R-:W-:Y:S01]  /*7eb0*/  @!P1 FMUL R108, R108, 16777216 ;  /* 0x4b8000006c6c9820 */ /* 0x000fe20000400000 */
[----:B------:R-:W-:Y:S01]  /*7ec0*/  FMUL R18, R13, R106 ;  /* 0x0000006a0d127220 */ /* 0x000fe20000400000 */
[----:B------:R-:W-:Y:S01]  /*7ed0*/  @P2 FMUL R110, R110, 0.25 ;  /* 0x3e8000006e6e2820 */ /* 0x000fe20000400000 */
[----:B------:R-:W-:Y:S01]  /*7ee0*/  @!P1 FMUL R97, R97, 16777216 ;  /* 0x4b80000061619820 */ /* 0x000fe20000400000 */
[----:B------:R-:W-:Y:S01]  /*7ef0*/  @!P1 FMUL R101, R101, 16777216 ;  /* 0x4b80000065659820 */ /* 0x000fe20000400000 */
[C---:B------:R-:W-:Y:S01]  /*7f00*/  FMUL R37, R13.reuse, R136 ;  /* 0x000000880d257220 */ /* 0x040fe20000400000 */
[----:B------:R-:W-:Y:S01]  /*7f10*/  FMUL R106, R13, R138 ;  /* 0x0000008a0d6a7220 */ /* 0x000fe20000400000 */
[----:B------:R-:W-:Y:S01]  /*7f20*/  F2FP.F16.F32.PACK_AB R11, R14, R17 ;  /* 0x000000110e0b723e */ /* 0x000fe200000000ff */
[----:B------:R-:W-:Y:S01]  /*7f30*/  @P2 FMUL R112, R112, 0.25 ;  /* 0x3e80000070702820 */ /* 0x000fe20000400000 */
[----:B------:R-:W-:Y:S01]  /*7f40*/  @P2 FMUL R93, R93, 0.25 ;  /* 0x3e8000005d5d2820 */ /* 0x000fe20000400000 */
[----:B------:R-:W-:Y:S01]  /*7f50*/  F2FP.F16.F32.PACK_AB R14, R73, R104 ;  /* 0x00000068490e723e */ /* 0x000fe200000000ff */
[----:B------:R-:W-:Y:S01]  /*7f60*/  FMUL R55, R13, R100 ;  /* 0x000000640d377220 */ /* 0x000fe20000400000 */
[----:B------:R-:W-:-:S02]  /*7f70*/  IMAD R104, R7, 0x4, R102 ;  /* 0x0000000407687824 */ /* 0x000fc400078e0266 */
[C---:B------:R-:W-:Y:S01]  /*7f80*/  FMUL R100, R13.reuse, R108 ;  /* 0x0000006c0d647220 */ /* 0x040fe20000400000 */
[----:B------:R-:W-:Y:S01]  /*7f90*/  F2FP.F16.F32.PACK_AB R20, R20, R87 ;  /* 0x000000571414723e */ /* 0x000fe200000000ff */
[----:B------:R-:W-:Y:S01]  /*7fa0*/  @!P1 FMUL R110, R110, 16777216 ;  /* 0x4b8000006e6e9820 */ /* 0x000fe20000400000 */
[----:B------:R-:W-:Y:S01]  /*7fb0*/  F2FP.F16.F32.PACK_AB R22, R22, R77 ;  /* 0x0000004d1616723e */ /* 0x000fe200000000ff */
[C---:B------:R-:W-:Y:S01]  /*7fc0*/  FMUL R71, R13.reuse, R97 ;  /* 0x000000610d477220 */ /* 0x040fe20000400000 */
[----:B------:R-:W-:Y:S01]  /*7fd0*/  LOP3.LUT R130, R130, R49, RZ, 0x3c, !PT ;  /* 0x0000003182827212 */ /* 0x000fe200078e3cff */
[----:B------:R-:W-:Y:S01]  /*7fe0*/  BAR.SYNC.DEFER_BLOCKING 0x0 ;  /* 0x0000000000007b1d */ /* 0x000fe20000010000 */
[----:B------:R-:W-:Y:S01]  /*7ff0*/  FMUL R108, R13, R101 ;  /* 0x000000650d6c7220 */ /* 0x000fe20000400000 */
[----:B------:R-:W-:Y:S01]  /*8000*/  IADD3 R17, PT, PT, R29, -R16, RZ ;  /* 0x800000101d117210 */ /* 0x000fe20007ffe0ff */
[----:B------:R-:W-:Y:S01]  /*8010*/  @!P1 FMUL R112, R112, 16777216 ;  /* 0x4b80000070709820 */ /* 0x000fe20000400000 */
[----:B------:R-:W-:Y:S01]  /*8020*/  @!P1 FMUL R93, R93, 16777216 ;  /* 0x4b8000005d5d9820 */ /* 0x000fe20000400000 */
[----:B------:R-:W-:Y:S01]  /*8030*/  F2FP.F16.F32.PACK_AB R16, R37, R106 ;  /* 0x0000006a2510723e */ /* 0x000fe200000000ff */
[----:B------:R-:W-:Y:S01]  /*8040*/  @P2 FMUL R132, R132, 0.25 ;  /* 0x3e80000084842820 */ /* 0x000fe20000400000 */
[----:B------:R-:W-:Y:S01]  /*8050*/  @P2 FMUL R134, R134, 0.25 ;  /* 0x3e80000086862820 */ /* 0x000fe20000400000 */
[----:B------:R-:W-:-:S02]  /*8060*/  IMAD R106, R7, 0x4, R104 ;  /* 0x00000004076a7824 */ /* 0x000fc400078e0268 */
[C---:B------:R-:W-:Y:S01]  /*8070*/  FMUL R57, R13.reuse, R110 ;  /* 0x0000006e0d397220 */ /* 0x040fe20000400000 */
[C---:B------:R-:W-:Y:S01]  /*8080*/  FMUL R63, R13.reuse, R112 ;  /* 0x000000700d3f7220 */ /* 0x040fe20000400000 */
[----:B------:R-:W-:Y:S01]  /*8090*/  FMUL R110, R13, R93 ;  /* 0x0000005d0d6e7220 */ /* 0x000fe20000400000 */
[----:B------:R-:W-:Y:S01]  /*80a0*/  @!P1 FMUL R132, R132, 16777216 ;  /* 0x4b80000084849820 */ /* 0x000fe20000400000 */
[----:B------:R-:W-:Y:S01]  /*80b0*/  @!P1 FMUL R134, R134, 16777216 ;  /* 0x4b80000086869820 */ /* 0x000fe20000400000 */
[----:B------:R-:W-:Y:S01]  /*80c0*/  FADD R37, R17, -1 ;  /* 0xbf80000011257421 */ /* 0x000fe20000000000 */
[----:B------:R-:W-:Y:S01]  /*80d0*/  @P2 FMUL R44, R44, 0.25 ;  /* 0x3e8000002c2c2820 */ /* 0x000fe20000400000 */
[C---:B------:R-:W-:Y:S01]  /*80e0*/  FMUL R65, R13.reuse, R132 ;  /* 0x000000840d417220 */ /* 0x040fe20000400000 */
[----:B------:R-:W-:Y:S01]  /*80f0*/  FMUL R112, R13, R134 ;  /* 0x000000860d707220 */ /* 0x000fe20000400000 */
[----:B------:R-:W-:Y:S01]  /*8100*/  @P2 FMUL R90, R90, 0.25 ;  /* 0x3e8000005a5a2820 */ /* 0x000fe20000400000 */
[----:B------:R-:W-:Y:S01]  /*8110*/  @!P1 FMUL R44, R44, 16777216 ;  /* 0x4b8000002c2c9820 */ /* 0x000fe20000400000 */
[----:B------:R-:W-:Y:S01]  /*8120*/  F2FP.F16.F32.PACK_AB R15, R15, R114 ;  /* 0x000000720f0f723e */ /* 0x000fe200000000ff */
[----:B------:R-:W-:Y:S01]  /*8130*/  IMAD.IADD R39, R6, 0x1, -R39 ;  /* 0x0000000106277824 */ /* 0x000fe200078e0a27 */
[----:B------:R-:W-:Y:S01]  /*8140*/  F2FP.F16.F32.PACK_AB R17, R65, R112 ;  /* 0x000000704111723e */ /* 0x000fe200000000ff */
[----:B------:R-:W-:Y:S01]  /*8150*/  @!P1 FMUL R90, R90, 16777216 ;  /* 0x4b8000005a5a9820 */ /* 0x000fe20000400000 */
[----:B------:R0:W-:Y:S01]  /*8160*/  STS.128 [R130+UR6+0x200], R20 ;  /* 0x0002001482007988 */ /* 0x0001e20008000c06 */
[C---:B------:R-:W-:Y:S01]  /*8170*/  FMUL R44, R13.reuse, R44 ;  /* 0x0000002c0d2c7220 */ /* 0x040fe20000400000 */
[----:B------:R-:W-:Y:S01]  /*8180*/  F2FP.F16.F32.PACK_AB R24, R24, R85 ;  /* 0x000000551818723e */ /* 0x000fe200000000ff */
[----:B------:R-:W-:Y:S01]  /*8190*/  FMUL R90, R13, R90 ;  /* 0x0000005a0d5a7220 */ /* 0x000fe20000400000 */
[----:B------:R-:W-:Y:S01]  /*81a0*/  F2FP.F16.F32.PACK_AB R26, R26, R75 ;  /* 0x0000004b1a1a723e */ /* 0x000fe200000000ff */
[----:B------:R-:W-:Y:S01]  /*81b0*/  FADD R39, R39, -1 ;  /* 0xbf80000027277421 */ /* 0x000fe20000000000 */
[----:B------:R-:W-:Y:S01]  /*81c0*/  F2FP.F16.F32.PACK_AB R13, R79, R118 ;  /* 0x000000764f0d723e */ /* 0x000fe200000000ff */
[----:B------:R-:W-:Y:S01]  /*81d0*/  IMAD.IADD R40, R35, 0x1, -R40 ;  /* 0x0000000123287824 */ /* 0x000fe200078e0a28 */
[----:B------:R-:W-:Y:S01]  /*81e0*/  F2FP.F16.F32.PACK_AB R9, R81, R126 ;  /* 0x0000007e5109723e */ /* 0x000fe200000000ff */
[----:B------:R1:W-:Y:S01]  /*81f0*/  STS.128 [R130+UR6+0x80], R24 ;  /* 0x0000801882007988 */ /* 0x0003e20008000c06 */
[----:B------:R-:W-:Y:S01]  /*8200*/  F2FP.F16.F32.PACK_AB R12, R83, R128 ;  /* 0x00000080530c723e */ /* 0x000fe200000000ff */
[----:B------:R-:W-:Y:S01]  /*8210*/  IMAD.IADD R41, R50, 0x1, -R41 ;  /* 0x0000000132297824 */ /* 0x000fe200078e0a29 */
[----:B------:R-:W-:Y:S01]  /*8220*/  MOV R128, 0x3dc6b27f ;  /* 0x3dc6b27f00807802 */ /* 0x000fe20000000f00 */
[----:B------:R2:W-:Y:S01]  /*8230*/  STS.128 [R130+UR6], R8 ;  /* 0x0000000882007988 */ /* 0x0005e20008000c06 */
[----:B------:R-:W-:Y:S01]  /*8240*/  F2FP.F16.F32.PACK_AB R18, R18, R57 ;  /* 0x000000391212723e */ /* 0x000fe200000000ff */
[----:B------:R-:W-:Y:S01]  /*8250*/  FADD R40, R40, -1 ;  /* 0xbf80000028287421 */ /* 0x000fe20000000000 */
[----:B0-----:R-:W-:Y:S01]  /*8260*/  F2FP.F16.F32.PACK_AB R20, R71, R108 ;  /* 0x0000006c4714723e */ /* 0x001fe200000000ff */
[----:B------:R-:W-:Y:S01]  /*8270*/  IMAD R108, R7, 0x4, R106 ;  /* 0x00000004076c7824 */ /* 0x000fe200078e026a */
[----:B------:R-:W-:Y:S01]  /*8280*/  F2FP.F16.F32.PACK_AB R21, R63, R110 ;  /* 0x0000006e3f15723e */ /* 0x000fe200000000ff */
[----:B------:R0:W-:Y:S01]  /*8290*/  STS.128 [R130+UR6+0x280], R12 ;  /* 0x0002800c82007988 */ /* 0x0001e20008000c06 */
[----:B------:R-:W-:Y:S01]  /*82a0*/  F2FP.F16.F32.PACK_AB R19, R19, R90 ;  /* 0x0000005a1313723e */ /* 0x000fe200000000ff */
[----:B------:R-:W-:Y:S01]  /*82b0*/  FADD R41, R41, -1 ;  /* 0xbf80000029297421 */ /* 0x000fe20000000000 */
[----:B------:R-:W-:Y:S01]  /*82c0*/  LEA R110, R7, R108, 0x2 ;  /* 0x0000006c076e7211 */ /* 0x000fe200078e10ff */
[----:B------:R-:W3:Y:S01]  /*82d0*/  S2R R192, SR_CTAID.X ;  /* 0x0000000000c07919 */ /* 0x000ee20000002500 */
[----:B------:R-:W-:Y:S01]  /*82e0*/  F2FP.F16.F32.PACK_AB R22, R55, R100 ;  /* 0x000000643716723e */ /* 0x000fe200000000ff */
[----:B------:R-:W4:Y:S01]  /*82f0*/  LDCU.64 UR4, c[0x0][0x3e0] ;  /* 0x00007c00ff0477ac */ /* 0x000f220008000a00 */
[----:B-1----:R-:W-:Y:S01]  /*8300*/  F2FP.F16.F32.PACK_AB R24, R69, R124 ;  /* 0x0000007c4518723e */ /* 0x002fe200000000ff */
[----:B------:R-:W-:Y:S01]  /*8310*/  IMAD R112, R7, 0x4, R110 ;  /* 0x0000000407707824 */ /* 0x000fe200078e026e */
[----:B------:R1:W-:Y:S01]  /*8320*/  STS.128 [R130+UR6+0x100], R16 ;  /* 0x0001001082007988 */ /* 0x0003e20008000c06 */
[----:B--2---:R-:W-:Y:S01]  /*8330*/  FFMA.FTZ R8, R37, R128, -0.16845393180847167969 ;  /* 0xbe2c7f3025087423 */ /* 0x004fe20000010080 */
[----:B------:R-:W-:-:S02]  /*8340*/  F2FP.F16.F32.PACK_AB R23, R44, R47 ;  /* 0x0000002f2c17723e */ /* 0x000fc400000000ff */
[----:B------:R-:W-:Y:S01]  /*8350*/  LEA R114, R7, R112, 0x2 ;  /* 0x0000007007727211 */ /* 0x000fe200078e10ff */
[----:B------:R-:W-:Y:S01]  /*8360*/  FFMA.FTZ R8, R37, R8, 0.1716887056827545166 ;  /* 0x3e2fcf2a25087423 */ /* 0x000fe20000010008 */
[----:B------:R-:W-:Y:S01]  /*8370*/  F2FP.F16.F32.PACK_AB R25, R61, R120 ;  /* 0x000000783d19723e */ /* 0x000fe200000000ff */
[----:B------:R2:W-:Y:S01]  /*8380*/  STS.128 [R130+UR6+0x300], R20 ;  /* 0x0003001482007988 */ /* 0x0005e20008000c06 */
[----:B------:R-:W-:Y:S01]  /*8390*/  F2FP.F16.F32.PACK_AB R26, R53, R96 ;  /* 0x00000060351a723e */ /* 0x000fe200000000ff */
[----:B------:R-:W-:Y:S02]  /*83a0*/  IMAD R118, R7, 0x4, R114 ;  /* 0x0000000407767824 */ /* 0x000fe400078e0272 */
[----:B------:R-:W-:Y:S01]  /*83b0*/  FFMA.FTZ R8, R37, R8, -0.17900948226451873779 ;  /* 0xbe374e4325087423 */ /* 0x000fe20000010008 */
[----:B------:R-:W-:Y:S01]  /*83c0*/  F2FP.F16.F32.PACK_AB R27, R43, R46 ;  /* 0x0000002e2b1b723e */ /* 0x000fe200000000ff */
[----:B0-----:R-:W-:Y:S01]  /*83d0*/  FFMA.FTZ R14, R39, R128, -0.16845393180847167969 ;  /* 0xbe2c7f30270e7423 */ /* 0x001fe20000010080 */
[----:B------:R-:W-:Y:S01]  /*83e0*/  F2FP.F16.F32.PACK_AB R9, R59, R116 ;  /* 0x000000743b09723e */ /* 0x000fe200000000ff */
[----:B------:R-:W-:Y:S01]  /*83f0*/  FFMA.FTZ R8, R37, R8, 0.20512372255325317383 ;  /* 0x3e520bf425087423 */ /* 0x000fe20000010008 */
[----:B------:R-:W-:Y:S01]  /*8400*/  LEA R124, R7, R118, 0x2 ;  /* 0x00000076077c7211 */ /* 0x000fe200078e10ff */
[----:B------:R0:W-:Y:S01]  /*8410*/  STS.128 [R130+UR6+0x180], R24 ;  /* 0x0001801882007988 */ /* 0x0001e20008000c06 */
[----:B------:R-:W-:Y:S01]  /*8420*/  F2FP.F16.F32.PACK_AB R11, R42, R45 ;  /* 0x0000002d2a0b723e */ /* 0x000fe200000000ff */
[----:B------:R-:W-:Y:S01]  /*8430*/  FFMA.FTZ R10, R37, R8, -0.24046532809734344482 ;  /* 0xbe763c8b250a7423 */ /* 0x000fe20000010008 */
[----:B------:R-:W-:Y:S01]  /*8440*/  F2FP.F16.F32.PACK_AB R8, R67, R122 ;  /* 0x0000007a4308723e */ /* 0x000fe200000000ff */
[----:B------:R-:W-:-:S02]  /*8450*/  IMAD R126, R7, 0x4, R124 ;  /* 0x00000004077e7824 */ /* 0x000fc400078e027c */
[----:B------:R-:W-:Y:S01]  /*8460*/  FFMA.FTZ R14, R39, R14, 0.1716887056827545166 ;  /* 0x3e2fcf2a270e7423 */ /* 0x000fe2000001000e */
[----:B------:R-:W-:Y:S01]  /*8470*/  FFMA.FTZ R10, R37, R10, 0.28857114911079406738 ;  /* 0x3e93bf99250a7423 */ /* 0x000fe2000001000a */
[----:B------:R-:W5:Y:S01]  /*8480*/  S2R R193, SR_TID.X ;  /* 0x0000000000c17919 */ /* 0x000f620000002100 */
[----:B------:R-:W-:Y:S01]  /*8490*/  ISETP.GE.U32.AND P6, PT, R6, 0x7f800000, PT ;  /* 0x7f8000000600780c */ /* 0x000fe20003fc6070 */
[----:B------:R-:W-:Y:S01]  /*84a0*/  FFMA.FTZ R14, R39, R14, -0.17900948226451873779 ;  /* 0xbe374e43270e7423 */ /* 0x000fe2000001000e */
[----:B-1----:R-:W-:Y:S01]  /*84b0*/  LEA R16, R7, R126, 0x2 ;  /* 0x0000007e07107211 */ /* 0x002fe200078e10ff */
[----:B------:R-:W-:Y:S01]  /*84c0*/  FFMA.FTZ R10, R37, R10, -0.36067417263984680176 ;  /* 0xbeb8aa49250a7423 */ /* 0x000fe2000001000a */
[----:B------:R-:W-:Y:S01]  /*84d0*/  ISETP.GE.U32.AND P4, PT, R35, 0x7f800000, PT ;  /* 0x7f8000002300780c */ /* 0x000fe20003f86070 */
[----:B------:R-:W-:Y:S01]  /*84e0*/  FFMA.FTZ R14, R39, R14, 0.20512372255325317383 ;  /* 0x3e520bf4270e7423 */ /* 0x000fe2000001000e */
[----:B---3--:R-:W-:Y:S02]  /*84f0*/  IMAD.SHL.U32 R192, R192, 0x20, RZ ;  /* 0x00000020c0c07824 */ /* 0x008fe400078e00ff */
[----:B------:R-:W-:Y:S01]  /*8500*/  FFMA.FTZ R12, R37, R10, 0.48089820146560668945 ;  /* 0x3ef6384a250c7423 */ /* 0x000fe2000001000a */
[----:B------:R-:W-:Y:S01]  /*8510*/  IMAD R18, R7, 0x4, R16 ;  /* 0x0000000407127824 */ /* 0x000fe200078e0210 */
[----:B------:R-:W-:Y:S01]  /*8520*/  F2FP.F16.F32.PACK_AB R10, R51, R94 ;  /* 0x0000005e330a723e */ /* 0x000fe200000000ff */
[----:B------:R-:W-:Y:S01]  /*8530*/  FFMA.FTZ R14, R39, R14, -0.24046532809734344482 ;  /* 0xbe763c8b270e7423 */ /* 0x000fe2000001000e */
[----:B------:R-:W-:Y:S01]  /*8540*/  ISETP.GE.U32.AND P5, PT, R50, 0x7f800000, PT ;  /* 0x7f8000003200780c */ /* 0x000fe20003fa6070 */
[----:B----4-:R-:W-:Y:S01]  /*8550*/  UIMAD UR4, UR7, UR4, URZ ;  /* 0x00000004070472a4 */ /* 0x010fe2000f8e02ff */
[----:B--2---:R-:W-:Y:S01]  /*8560*/  LEA R20, R7, R18, 0x2 ;  /* 0x0000001207147211 */ /* 0x004fe200078e10ff */
[----:B------:R1:W-:Y:S01]  /*8570*/  STS.128 [R130+UR6+0x380], R8 ;  /* 0x0003800882007988 */ /* 0x0003e20008000c06 */
[----:B------:R-:W-:Y:S01]  /*8580*/  FFMA.FTZ R14, R39, R14, 0.28857114911079406738 ;  /* 0x3e93bf99270e7423 */ /* 0x000fe2000001000e */
[----:B------:R-:W-:Y:S01]  /*8590*/  FSETP.NEU.AND P2, PT, R6, RZ, PT ;  /* 0x000000ff0600720b */ /* 0x000fe20003f4d000 */
[----:B------:R-:W-:Y:S01]  /*85a0*/  USHF.L.U32 UR8, UR4, 0x1, URZ ;  /* 0x0000000104087899 */ /* 0x000fe200080006ff */
[----:B------:R-:W-:Y:S01]  /*85b0*/  LEA R22, R7, R20, 0x2 ;  /* 0x0000001407167211 */ /* 0x000fe200078e10ff */
[----:B------:R-:W-:Y:S01]  /*85c0*/  FFMA.FTZ R14, R39, R14, -0.36067417263984680176 ;  /* 0xbeb8aa49270e7423 */ /* 0x000fe2000001000e */
[----:B------:R-:W-:Y:S01]  /*85d0*/  FFMA.FTZ R12, R37, R12, -0.72134751081466674805 ;  /* 0xbf38aa3b250c7423 */ /* 0x000fe2000001000c */
[----:B------:R-:W-:-:S02]  /*85e0*/  ISETP.GE.U32.AND P1, PT, R29, 0x7f800000, PT ;  /* 0x7f8000001d00780c */ /* 0x000fc40003f26070 */
[----:B------:R-:W-:Y:S01]  /*85f0*/  LEA R134, R7, R22, 0x2 ;  /* 0x0000001607867211 */ /* 0x000fe200078e10ff */
[----:B------:R-:W-:Y:S01]  /*8600*/  FFMA.FTZ R14, R39, R14, 0.48089820146560668945 ;  /* 0x3ef6384a270e7423 */ /* 0x000fe2000001000e */
[----:B------:R-:W-:Y:S01]  /*8610*/  FMUL R12, R37, R12 ;  /* 0x0000000c250c7220 */ /* 0x000fe20000400000 */
[----:B------:R-:W-:Y:S02]  /*8620*/  LOP3.LUT R165, R5, 0x40, RZ, 0x3c, !PT ;  /* 0x0000004005a57812 */ /* 0x000fe400078e3cff */
[----:B0-----:R-:W-:Y:S01]  /*8630*/  LEA R24, R7, R134, 0x2 ;  /* 0x0000008607187211 */ /* 0x001fe200078e10ff */
[----:B------:R-:W-:Y:S01]  /*8640*/  FFMA.FTZ R14, R39, R14, -0.72134751081466674805 ;  /* 0xbf38aa3b270e7423 */ /* 0x000fe2000001000e */
[-C--:B-1----:R-:W-:Y:S01]  /*8650*/  FFMA.FTZ R9, R40, R128.reuse, -0.16845393180847167969 ;  /* 0xbe2c7f3028097423 */ /* 0x082fe20000010080 */
[----:B------:R-:W-:Y:S01]  /*8660*/  FFMA.FTZ R8, R41, R128, -0.16845393180847167969 ;  /* 0xbe2c7f3029087423 */ /* 0x000fe20000010080 */
[----:B-----5:R-:W-:Y:S01]  /*8670*/  LOP3.LUT R192, R192, 0x1f, R193, 0xf8, !PT ;  /* 0x0000001fc0c07812 */ /* 0x020fe200078ef8c1 */
[----:B------:R-:W-:-:S02]  /*8680*/  IMAD R10, R7, 0x4, R24 ;  /* 0x00000004070a7824 */ /* 0x000fc400078e0218 */
[C---:B------:R-:W-:Y:S01]  /*8690*/  FFMA.FTZ R9, R40.reuse, R9, 0.1716887056827545166 ;  /* 0x3e2fcf2a28097423 */ /* 0x040fe20000010009 */
[----:B------:R-:W-:Y:S01]  /*86a0*/  FFMA.FTZ R8, R41, R8, 0.1716887056827545166 ;  /* 0x3e2fcf2a29087423 */ /* 0x000fe20000010008 */
[----:B------:R-:W-:Y:S01]  /*86b0*/  FMUL R14, R39, R14 ;  /* 0x0000000e270e7220 */ /* 0x000fe20000400000 */
[----:B------:R-:W-:Y:S01]  /*86c0*/  @P5 MOV R11, 0x7f800000 ;  /* 0x7f800000000b5802 */ /* 0x000fe20000000f00 */
[C---:B------:R-:W-:Y:S01]  /*86d0*/  FFMA.FTZ R9, R40.reuse, R9, -0.17900948226451873779 ;  /* 0xbe374e4328097423 */ /* 0x040fe20000010009 */
[----:B------:R-:W-:Y:S01]  /*86e0*/  LEA R26, R7, R10, 0x2 ;  /* 0x0000000a071a7211 */ /* 0x000fe200078e10ff */
[----:B------:R-:W-:Y:S01]  /*86f0*/  FFMA.FTZ R8, R41, R8, -0.17900948226451873779 ;  /* 0xbe374e4329087423 */ /* 0x000fe20000010008 */
[----:B------:R-:W-:Y:S01]  /*8700*/  FMUL R14, R39, R14 ;  /* 0x0000000e270e7220 */ /* 0x000fe20000400000 */
[----:B------:R-:W-:Y:S01]  /*8710*/  FFMA.FTZ R9, R40, R9, 0.20512372255325317383 ;  /* 0x3e520bf428097423 */ /* 0x000fe20000010009 */
[----:B------:R-:W-:Y:S01]  /*8720*/  FMUL R12, R37, R12 ;  /* 0x0000000c250c7220 */ /* 0x000fe20000400000 */
[----:B------:R-:W-:-:S02]  /*8730*/  IMAD R142, R7, 0x4, R26 ;  /* 0x00000004078e7824 */ /* 0x000fc400078e021a */
[----:B------:R-:W-:Y:S01]  /*8740*/  FFMA.FTZ R8, R41, R8, 0.20512372255325317383 ;  /* 0x3e520bf429087423 */ /* 0x000fe20000010008 */
[C---:B------:R-:W-:Y:S01]  /*8750*/  FFMA.FTZ R9, R40.reuse, R9, -0.24046532809734344482 ;  /* 0xbe763c8b28097423 */ /* 0x040fe20000010009 */
[----:B------:R-:W-:Y:S01]  /*8760*/  FFMA.FTZ R14, R39, 1.4426950216293334961, R14 ;  /* 0x3fb8aa3b270e7823 */ /* 0x000fe2000001000e */
[----:B------:R-:W-:Y:S01]  /*8770*/  FFMA.FTZ R12, R37, 1.4426950216293334961, R12 ;  /* 0x3fb8aa3b250c7823 */ /* 0x000fe2000001000c */
[----:B------:R-:W-:Y:S01]  /*8780*/  LEA R144, R7, R142, 0x2 ;  /* 0x0000008e07907211 */ /* 0x000fe200078e10ff */
[----:B------:R-:W-:Y:S01]  /*8790*/  FFMA.FTZ R8, R41, R8, -0.24046532809734344482 ;  /* 0xbe763c8b29087423 */ /* 0x000fe20000010008 */
[C---:B------:R-:W-:Y:S01]  /*87a0*/  FFMA.FTZ R9, R40.reuse, R9, 0.28857114911079406738 ;  /* 0x3e93bf9928097423 */ /* 0x040fe20000010009 */
[----:B------:R-:W-:Y:S01]  /*87b0*/  FADD R116, R33, R14 ;  /* 0x0000000e21747221 */ /* 0x000fe20000000000 */
[----:B------:R-:W-:Y:S01]  /*87c0*/  FADD R51, R31, R12 ;  /* 0x0000000c1f337221 */ /* 0x000fe20000000000 */
[----:B------:R-:W-:Y:S02]  /*87d0*/  IMAD R146, R7, 0x4, R144 ;  /* 0x0000000407927824 */ /* 0x000fe400078e0290 */
[----:B------:R-:W-:Y:S01]  /*87e0*/  FFMA.FTZ R8, R41, R8, 0.28857114911079406738 ;  /* 0x3e93bf9929087423 */ /* 0x000fe20000010008 */
[C---:B------:R-:W-:Y:S01]  /*87f0*/  FFMA.FTZ R9, R40.reuse, R9, -0.36067417263984680176 ;  /* 0xbeb8aa4928097423 */ /* 0x040fe20000010009 */
[----:B------:R-:W0:Y:S01]  /*8800*/  LDC.64 R14, c[0x0][0x398] ;  /* 0x0000e600ff0e7b82 */ /* 0x000e220000000a00 */
[----:B------:R-:W-:Y:S01]  /*8810*/  @P1 IMAD.MOV.U32 R12, RZ, RZ, 0x7f800000 ;  /* 0x7f800000ff0c1424 */ /* 0x000fe200078e00ff */
[----:B------:R-:W-:Y:S01]  /*8820*/  LEA R148, R7, R146, 0x2 ;  /* 0x0000009207947211 */ /* 0x000fe200078e10ff */
[----:B------:R-:W-:Y:S01]  /*8830*/  FFMA.FTZ R8, R41, R8, -0.36067417263984680176 ;  /* 0xbeb8aa4929087423 */ /* 0x000fe20000010008 */
[----:B------:R-:W-:Y:S01]  /*8840*/  FFMA.FTZ R9, R40, R9, 0.48089820146560668945 ;  /* 0x3ef6384a28097423 */ /* 0x000fe20000010009 */
[----:B------:R-:W-:-:S03]  /*8850*/  @P1 FFMA.FTZ R51, R29, R12, +INF ;  /* 0x7f8000001d331423 */ /* 0x000fc6000001000c */
[----:B------:R-:W-:Y:S01]  /*8860*/  BAR.SYNC.DEFER_BLOCKING 0x0 ;  /* 0x0000000000007b1d */ /* 0x000fe20000010000 */
[----:B------:R-:W-:Y:S02]  /*8870*/  IMAD R150, R7, 0x4, R148 ;  /* 0x0000000407967824 */ /* 0x000fe400078e0294 */
[----:B------:R-:W-:Y:S01]  /*8880*/  FFMA.FTZ R8, R41, R8, 0.48089820146560668945 ;  /* 0x3ef6384a29087423 */ /* 0x000fe20000010008 */
[C---:B------:R-:W-:Y:S01]  /*8890*/  FFMA.FTZ R9, R40.reuse, R9, -0.72134751081466674805 ;  /* 0xbf38aa3b28097423 */ /* 0x040fe20000010009 */
[----:B------:R-:W-:Y:S02]  /*88a0*/  FSETP.NEU.AND P3, PT, R29, RZ, PT ;  /* 0x000000ff1d00720b */ /* 0x000fe40003f6d000 */
[----:B------:R-:W-:Y:S01]  /*88b0*/  LEA R152, R7, R150, 0x2 ;  /* 0x0000009607987211 */ /* 0x000fe200078e10ff */
[----:B------:R-:W-:Y:S01]  /*88c0*/  FFMA.FTZ R8, R41, R8, -0.72134751081466674805 ;  /* 0xbf38aa3b29087423 */ /* 0x000fe20000010008 */
[----:B------:R-:W-:Y:S01]  /*88d0*/  FMUL R9, R40, R9 ;  /* 0x0000000928097220 */ /* 0x000fe20000400000 */
[----:B------:R-:W-:-:S02]  /*88e0*/  FSETP.NEU.AND P1, PT, R35, RZ, PT ;  /* 0x000000ff2300720b */ /* 0x000fc40003f2d000 */
[----:B------:R-:W-:Y:S02]  /*88f0*/  IMAD R154, R7, 0x4, R152 ;  /* 0x00000004079a7824 */ /* 0x000fe400078e0298 */
[----:B------:R-:W-:Y:S01]  /*8900*/  FMUL R8, R41, R8 ;  /* 0x0000000829087220 */ /* 0x000fe20000400000 */
[C---:B------:R-:W-:Y:S01]  /*8910*/  FMUL R9, R40.reuse, R9 ;  /* 0x0000000928097220 */ /* 0x040fe20000400000 */
[----:B------:R-:W-:Y:S02]  /*8920*/  FSEL R51, R51, -INF , P3 ;  /* 0xff80000033337808 */ /* 0x000fe40001800000 */
[----:B------:R-:W-:Y:S01]  /*8930*/  LEA R156, R7, R154, 0x2 ;  /* 0x0000009a079c7211 */ /* 0x000fe200078e10ff */
[----:B------:R-:W-:Y:S01]  /*8940*/  FMUL R8, R41, R8 ;  /* 0x0000000829087220 */ /* 0x000fe20000400000 */
[----:B------:R-:W-:Y:S01]  /*8950*/  FFMA.FTZ R40, R40, 1.4426950216293334961, R9 ;  /* 0x3fb8aa3b28287823 */ /* 0x000fe20000010009 */
[----:B------:R-:W-:Y:S02]  /*8960*/  @P6 IMAD.MOV.U32 R9, RZ, RZ, 0x7f800000 ;  /* 0x7f800000ff096424 */ /* 0x000fe400078e00ff */
[----:B------:R-:W-:-:S02]  /*8970*/  IMAD R158, R7, 0x4, R156 ;  /* 0x00000004079e7824 */ /* 0x000fc400078e029c */
[----:B------:R-:W-:Y:S01]  /*8980*/  FFMA.FTZ R8, R41, 1.4426950216293334961, R8 ;  /* 0x3fb8aa3b29087823 */ /* 0x000fe20000010008 */
[----:B------:R-:W-:Y:S01]  /*8990*/  @P6 FFMA.FTZ R116, R6, R9, +INF ;  /* 0x7f80000006746423 */ /* 0x000fe20000010009 */
[----:B------:R-:W-:Y:S02]  /*89a0*/  IMAD R6, R192, UR5, RZ ;  /* 0x00000005c0067c24 */ /* 0x000fe4000f8e02ff */
[----:B------:R-:W-:Y:S01]  /*89b0*/  FADD R117, R117, R40 ;  /* 0x0000002875757221 */ /* 0x000fe20000000000 */
[----:B------:R-:W-:Y:S01]  /*89c0*/  LEA R162, R7, R158, 0x2 ;  /* 0x0000009e07a27211 */ /* 0x000fe200078e10ff */
[----:B------:R-:W-:Y:S01]  /*89d0*/  FADD R119, R119, R8 ;  /* 0x0000000877777221 */ /* 0x000fe20000000000 */
[----:B------:R-:W-:Y:S01]  /*89e0*/  @P4 MOV R8, 0x7f800000 ;  /* 0x7f80000000084802 */ /* 0x000fe20000000f00 */
[----:B------:R-:W-:Y:S01]  /*89f0*/  IMAD.SHL.U32 R9, R6, 0x2, RZ ;  /* 0x0000000206097824 */ /* 0x000fe200078e00ff */
[----:B------:R-:W-:Y:S01]  /*8a00*/  UIMAD.WIDE UR4, UR4, 0x2, URZ ;  /* 0x00000002040478a5 */ /* 0x000fe2000f8e02ff */
[----:B------:R-:W-:-:S02]  /*8a10*/  IMAD R164, R7, 0x4, R162 ;  /* 0x0000000407a47824 */ /* 0x000fc400078e02a2 */
[----:B------:R-:W-:Y:S01]  /*8a20*/  @P5 FFMA.FTZ R119, R50, R11, +INF ;  /* 0x7f80000032775423 */ /* 0x000fe2000001000b */
[----:B------:R-:W-:Y:S01]  /*8a30*/  @P4 FFMA.FTZ R117, R35, R8, +INF ;  /* 0x7f80000023754423 */ /* 0x000fe20000010008 */
[----:B------:R-:W-:Y:S01]  /*8a40*/  IMAD.HI R6, R6, 0x2, RZ ;  /* 0x0000000206067827 */ /* 0x000fe200078e02ff */
[----:B0-----:R-:W-:Y:S02]  /*8a50*/  IADD3 R171, P4, P6, R9, UR8, R14 ;  /* 0x0000000809ab7c10 */ /* 0x001fe4000fe9e00e */
[C---:B------:R-:W-:Y:S02]  /*8a60*/  LEA R168, R7.reuse, R164, 0x2 ;  /* 0x000000a407a87211 */ /* 0x040fe400078e10ff */
[----:B------:R-:W-:Y:S02]  /*8a70*/  IADD3.X R175, PT, PT, R6, UR5, R15, P4, P6 ;  /* 0x0000000506af7c10 */ /* 0x000fe4000a7ec40f */
[C---:B------:R-:W-:Y:S01]  /*8a80*/  LEA R170, R7.reuse, R168, 0x2 ;  /* 0x000000a807aa7211 */ /* 0x040fe200078e10ff */
[----:B------:R-:W0:Y:S01]  /*8a90*/  LDS.128 R12, [R165+UR6] ;  /* 0x00000006a50c7984 */ /* 0x000e220008000c00 */
[----:B------:R-:W-:Y:S01]  /*8aa0*/  LEA R6, P4, R28, R171, 0x1 ;  /* 0x000000ab1c067211 */ /* 0x000fe200078808ff */
[----:B------:R-:W1:Y:S01]  /*8ab0*/  LDCU UR4, c[0x0][0x3ec] ;  /* 0x00007d80ff0477ac */ /* 0x000e620008000800 */
[----:B------:R-:W-:-:S02]  /*8ac0*/  LEA R172, R7, R170, 0x2 ;  /* 0x000000aa07ac7211 */ /* 0x000fc400078e10ff */
[-C--:B------:R-:W-:Y:S02]  /*8ad0*/  LEA R42, P6, R30, R171.reuse, 0x1 ;  /* 0x000000ab1e2a7211 */ /* 0x080fe400078c08ff */
[----:B------:R-:W-:Y:S01]  /*8ae0*/  LEA R40, P5, R32, R171, 0x1 ;  /* 0x000000ab20287211 */ /* 0x000fe200078a08ff */
[C---:B------:R-:W-:Y:S01]  /*8af0*/  IMAD R174, R7.reuse, 0x4, R172 ;  /* 0x0000000407ae7824 */ /* 0x040fe200078e02ac */
[----:B------:R-:W-:Y:S02]  /*8b00*/  LEA.HI.X.SX32 R43, R30, R175, 0x1, P6 ;  /* 0x000000af1e2b7211 */ /* 0x000fe400030f0eff */
[----:B------:R-:W-:Y:S02]  /*8b10*/  LEA R46, P6, R36, R171, 0x1 ;  /* 0x000000ab242e7211 */ /* 0x000fe400078c08ff */
[----:B------:R-:W-:Y:S02]  /*8b20*/  LEA R176, R7, R174, 0x2 ;  /* 0x000000ae07b07211 */ /* 0x000fe400078e10ff */
[----:B------:R-:W-:-:S02]  /*8b30*/  LEA.HI.X.SX32 R41, R32, R175, 0x1, P5 ;  /* 0x000000af20297211 */ /* 0x000fc400028f0eff */
[----:B------:R-:W-:Y:S01]  /*8b40*/  LEA R90, P5, R38, R171, 0x1 ;  /* 0x000000ab265a7211 */ /* 0x000fe200078a08ff */
[C---:B------:R-:W-:Y:S01]  /*8b50*/  IMAD R178, R7.reuse, 0x4, R176 ;  /* 0x0000000407b27824 */ /* 0x040fe200078e02b0 */
[----:B------:R-:W-:Y:S01]  /*8b60*/  LEA.HI.X.SX32 R47, R36, R175, 0x1, P6 ;  /* 0x000000af242f7211 */ /* 0x000fe200030f0eff */
[----:B-1----:R-:W-:Y:S01]  /*8b70*/  UIMAD UR4, UR7, UR4, URZ ;  /* 0x00000004070472a4 */ /* 0x002fe2000f8e02ff */
[----:B------:R-:W-:Y:S02]  /*8b80*/  LEA R96, P6, R54, R171, 0x1 ;  /* 0x000000ab36607211 */ /* 0x000fe400078c08ff */
[C---:B------:R-:W-:Y:S01]  /*8b90*/  LEA R180, R7.reuse, R178, 0x2 ;  /* 0x000000b207b47211 */ /* 0x040fe200078e10ff */
[----:B------:R-:W-:Y:S01]  /*8ba0*/  USHF.L.U32 UR7, UR4, 0x2, URZ ;  /* 0x0000000204077899 */ /* 0x000fe200080006ff */
[----:B------:R-:W-:Y:S01]  /*8bb0*/  LEA.HI.X.SX32 R91, R38, R175, 0x1, P5 ;  /* 0x000000af265b7211 */ /* 0x000fe200028f0eff */
[----:B------:R-:W-:Y:S01]  /*8bc0*/  UIMAD.WIDE UR4, UR4, 0x4, URZ ;  /* 0x00000004040478a5 */ /* 0x000fe2000f8e02ff */
[----:B------:R-:W-:Y:S01]  /*8bd0*/  LEA R100, P5, R56, R171, 0x1 ;  /* 0x000000ab38647211 */ /* 0x000fe200078a08ff */
[----:B------:R-:W-:Y:S01]  /*8be0*/  IMAD R159, R7, 0x4, R180 ;  /* 0x00000004079f7824 */ /* 0x000fe200078e02b4 */
[----:B------:R-:W-:Y:S01]  /*8bf0*/  LEA.HI.X.SX32 R7, R28, R175, 0x1, P4 ;  /* 0x000000af1c077211 */ /* 0x000fe200020f0eff */
[----:B------:R-:W-:Y:S01]  /*8c00*/  LDS.128 R36, [R165+UR6+0xc00] ;  /* 0x000c0006a5247984 */ /* 0x000fe20008000c00 */
[----:B------:R-:W-:-:S02]  /*8c10*/  LEA R44, P4, R34, R171, 0x1 ;  /* 0x000000ab222c7211 */ /* 0x000fc400078808ff */
[-C--:B------:R-:W-:Y:S01]  /*8c20*/  LEA.HI.X.SX32 R97, R54, R175.reuse, 0x1, P6 ;  /* 0x000000af36617211 */ /* 0x080fe200030f0eff */
[----:B------:R-:W-:Y:S01]  /*8c30*/  LDS.128 R28, [R165+UR6+0x800] ;  /* 0x00080006a51c7984 */ /* 0x000fe20008000c00 */
[----:B------:R-:W-:Y:S02]  /*8c40*/  LEA.HI.X.SX32 R45, R34, R175, 0x1, P4 ;  /* 0x000000af222d7211 */ /* 0x000fe400020f0eff */
[-C--:B------:R-:W-:Y:S01]  /*8c50*/  LEA R94, P4, R52, R171.reuse, 0x1 ;  /* 0x000000ab345e7211 */ /* 0x080fe200078808ff */
[----:B------:R-:W-:Y:S01]  /*8c60*/  LDS.128 R32, [R5+UR6+0xc00] ;  /* 0x000c000605207984 */ /* 0x000fe20008000c00 */
[----:B------:R-:W-:Y:S02]  /*8c70*/  LEA R54, P6, R60, R171, 0x1 ;  /* 0x000000ab3c367211 */ /* 0x000fe400078c08ff */
[----:B------:R-:W-:Y:S02]  /*8c80*/  LEA.HI.X.SX32 R95, R52, R175, 0x1, P4 ;  /* 0x000000af345f7211 */ /* 0x000fe400020f0eff */
[----:B------:R-:W-:-:S02]  /*8c90*/  LEA R52, P4, R58, R171, 0x1 ;  /* 0x000000ab3a347211 */ /* 0x000fc400078808ff */
[----:B------:R-:W-:Y:S02]  /*8ca0*/  LEA.HI.X.SX32 R101, R56, R175, 0x1, P5 ;  /* 0x000000af38657211 */ /* 0x000fe400028f0eff */
[----:B------:R-:W-:Y:S02]  /*8cb0*/  LEA R56, P5, R62, R171, 0x1 ;  /* 0x000000ab3e387211 */ /* 0x000fe400078a08ff */
[-C--:B------:R-:W-:Y:S02]  /*8cc0*/  LEA.HI.X.SX32 R53, R58, R175.reuse, 0x1, P4 ;  /* 0x000000af3a357211 */ /* 0x080fe400020f0eff */
[----:B------:R-:W-:Y:S02]  /*8cd0*/  LEA.HI.X.SX32 R55, R60, R175, 0x1, P6 ;  /* 0x000000af3c377211 */ /* 0x000fe400030f0eff */
[-C--:B------:R-:W-:Y:S02]  /*8ce0*/  LEA R58, P4, R64, R171.reuse, 0x1 ;  /* 0x000000ab403a7211 */ /* 0x080fe400078808ff */
        /* <DEDUP_REMOVED lines=53> */
[----:B------:R-:W-:Y:S02]  /*9040*/  LEA R126, P6, R22, R171, 0x1 ;  /* 0x000000ab167e7211 */ /* 0x000fe400078c08ff */
[----:B------:R-:W-:-:S02]  /*9050*/  LEA.HI.X.SX32 R123, R18, R175, 0x1, P5 ;  /* 0x000000af127b7211 */ /* 0x000fc400028f0eff */
[-C--:B------:R-:W-:Y:S01]  /*9060*/  LEA R124, P4, R20, R171.reuse, 0x1 ;  /* 0x000000ab147c7211 */ /* 0x080fe200078808ff */
[----:B------:R-:W-:Y:S01]  /*9070*/  LDS.128 R16, [R5+UR6+0x400] ;  /* 0x0004000605107984 */ /* 0x000fe20008000c00 */
[----:B------:R-:W-:Y:S02]  /*9080*/  LEA R128, P5, R134, R171, 0x1 ;  /* 0x000000ab86807211 */ /* 0x000fe400078a08ff */
[----:B------:R-:W-:Y:S02]  /*9090*/  LEA.HI.X.SX32 R127, R22, R175, 0x1, P6 ;  /* 0x000000af167f7211 */ /* 0x000fe400030f0eff */
[----:B------:R-:W-:Y:S02]  /*90a0*/  LEA R132, P6, R10, R171, 0x1 ;  /* 0x000000ab0a847211 */ /* 0x000fe400078c08ff */
[-C--:B------:R-:W-:Y:S02]  /*90b0*/  LEA.HI.X.SX32 R125, R20, R175.reuse, 0x1, P4 ;  /* 0x000000af147d7211 */ /* 0x080fe400020f0eff */
[----:B------:R-:W-:Y:S01]  /*90c0*/  LEA.HI.X.SX32 R129, R134, R175, 0x1, P5 ;  /* 0x000000af86817211 */ /* 0x000fe200028f0eff */
[----:B------:R-:W-:Y:S01]  /*90d0*/  LDS.128 R20, [R165+UR6+0x400] ;  /* 0x00040006a5147984 */ /* 0x000fe20008000c00 */
[----:B------:R-:W-:-:S02]  /*90e0*/  LEA R130, P4, R24, R171, 0x1 ;  /* 0x000000ab18827211 */ /* 0x000fc400078808ff */
[----:B------:R-:W-:Y:S02]  /*90f0*/  LEA R134, P5, R26, R171, 0x1 ;  /* 0x000000ab1a867211 */ /* 0x000fe400078a08ff */
[-C--:B------:R-:W-:Y:S02]  /*9100*/  LEA.HI.X.SX32 R133, R10, R175.reuse, 0x1, P6 ;  /* 0x000000af0a857211 */ /* 0x080fe400030f0eff */
[----:B------:R-:W1:Y:S01]  /*9110*/  LDS.128 R8, [R5+UR6] ;  /* 0x0000000605087984 */ /* 0x000e620008000c00 */
[-C--:B------:R-:W-:Y:S02]  /*9120*/  LEA.HI.X.SX32 R131, R24, R175.reuse, 0x1, P4 ;  /* 0x000000af18837211 */ /* 0x080fe400020f0eff */
[----:B------:R-:W-:Y:S02]  /*9130*/  LEA.HI.X.SX32 R135, R26, R175, 0x1, P5 ;  /* 0x000000af1a877211 */ /* 0x000fe400028f0eff */
[----:B------:R0:W2:Y:S01]  /*9140*/  LDS.128 R24, [R5+UR6+0x800] ;  /* 0x0008000605187984 */ /* 0x0000a20008000c00 */
[----:B------:R-:W-:-:S02]  /*9150*/  LEA R138, P6, R144, R171, 0x1 ;  /* 0x000000ab908a7211 */ /* 0x000fc400078c08ff */
[----:B------:R-:W-:Y:S02]  /*9160*/  LEA R136, P4, R142, R171, 0x1 ;  /* 0x000000ab8e887211 */ /* 0x000fe400078808ff */
[----:B------:R-:W-:Y:S02]  /*9170*/  LEA.HI.X.SX32 R139, R144, R175, 0x1, P6 ;  /* 0x000000af908b7211 */ /* 0x000fe400030f0eff */
[----:B------:R-:W-:Y:S02]  /*9180*/  LEA R144, P6, R150, R171, 0x1 ;  /* 0x000000ab96907211 */ /* 0x000fe400078c08ff */
[----:B0-----:R-:W-:Y:S02]  /*9190*/  PRMT R5, R12, 0x7632, R5 ;  /* 0x000076320c057816 */ /* 0x001fe40000000005 */
[----:B------:R-:W-:Y:S02]  /*91a0*/  LEA.HI.X.SX32 R145, R150, R175, 0x1, P6 ;  /* 0x000000af96917211 */ /* 0x000fe400030f0eff */
[----:B------:R-:W-:-:S02]  /*91b0*/  LEA R150, P6, R156, R171, 0x1 ;  /* 0x000000ab9c967211 */ /* 0x000fc400078c08ff */
[----:B------:R-:W-:Y:S02]  /*91c0*/  LEA R140, P5, R146, R171, 0x1 ;  /* 0x000000ab928c7211 */ /* 0x000fe400078a08ff */
[----:B------:R-:W-:Y:S02]  /*91d0*/  LEA.HI.X.SX32 R151, R156, R175, 0x1, P6 ;  /* 0x000000af9c977211 */ /* 0x000fe400030f0eff */
[----:B------:R-:W-:Y:S02]  /*91e0*/  LEA R156, P6, R164, R171, 0x1 ;  /* 0x000000aba49c7211 */ /* 0x000fe400078c08ff */
[-C--:B------:R-:W-:Y:S02]  /*91f0*/  LEA.HI.X.SX32 R137, R142, R175.reuse, 0x1, P4 ;  /* 0x000000af8e897211 */ /* 0x080fe400020f0eff */
[----:B------:R-:W-:Y:S02]  /*9200*/  LEA.HI.X.SX32 R157, R164, R175, 0x1, P6 ;  /* 0x000000afa49d7211 */ /* 0x000fe400030f0eff */
[----:B------:R-:W-:-:S02]  /*9210*/  LEA R166, P6, R172, R171, 0x1 ;  /* 0x000000abaca67211 */ /* 0x000fc400078c08ff */
[----:B------:R-:W-:Y:S02]  /*9220*/  LEA R142, P4, R148, R171, 0x1 ;  /* 0x000000ab948e7211 */ /* 0x000fe400078808ff */
[----:B------:R-:W-:Y:S02]  /*9230*/  LEA.HI.X.SX32 R167, R172, R175, 0x1, P6 ;  /* 0x000000afaca77211 */ /* 0x000fe400030f0eff */
[----:B------:R-:W-:Y:S02]  /*9240*/  LEA R172, P6, R178, R171, 0x1 ;  /* 0x000000abb2ac7211 */ /* 0x000fe400078c08ff */
[-C--:B------:R-:W-:Y:S01]  /*9250*/  LEA.HI.X.SX32 R141, R146, R175.reuse, 0x1, P5 ;  /* 0x000000af928d7211 */ /* 0x080fe200028f0eff */
[----:B-1----:R0:W-:Y:S01]  /*9260*/  STG.E.U16 desc[UR10][R6.64], R8 ;  /* 0x0000000806007986 */ /* 0x0021e2000c10150a */
[----:B------:R-:W-:Y:S02]  /*9270*/  LEA.HI.X.SX32 R173, R178, R175, 0x1, P6 ;  /* 0x000000afb2ad7211 */ /* 0x000fe400030f0eff */
[----:B------:R-:W-:Y:S01]  /*9280*/  FSETP.NEU.AND P6, PT, R50, RZ, PT ;  /* 0x000000ff3200720b */ /* 0x000fe20003fcd000 */
[----:B------:R1:W-:Y:S01]  /*9290*/  STG.E.U16 desc[UR10][R42.64], R12 ;  /* 0x0000000c2a007986 */ /* 0x0003e2000c10150a */
[----:B------:R-:W-:-:S02]  /*92a0*/  PRMT R50, R8, 0x7632, R50 ;  /* 0x0000763208327816 */ /* 0x000fc40000000032 */
[----:B------:R-:W-:Y:S01]  /*92b0*/  LEA R146, P5, R152, R171, 0x1 ;  /* 0x000000ab98927211 */ /* 0x000fe200078a08ff */
[----:B------:R3:W-:Y:S01]  /*92c0*/  STG.E.U16 desc[UR10][R40.64], R16 ;  /* 0x0000001028007986 */ /* 0x0007e2000c10150a */
[----:B------:R-:W-:Y:S02]  /*92d0*/  LEA.HI.X.SX32 R143, R148, R175, 0x1, P4 ;  /* 0x000000af948f7211 */ /* 0x000fe400020f0eff */
[----:B------:R-:W-:Y:S01]  /*92e0*/  LEA R148, P4, R154, R171, 0x1 ;  /* 0x000000ab9a947211 */ /* 0x000fe200078808ff */
[----:B------:R4:W-:Y:S01]  /*92f0*/  STG.E.U16 desc[UR10][R44.64], R20 ;  /* 0x000000142c007986 */ /* 0x0009e2000c10150a */
[----:B0-----:R-:W-:Y:S02]  /*9300*/  PRMT R6, R16, 0x7632, R6 ;  /* 0x0000763210067816 */ /* 0x001fe40000000006 */
[----:B------:R-:W-:Y:S01]  /*9310*/  PRMT R7, R20, 0x7632, R7 ;  /* 0x0000763214077816 */ /* 0x000fe20000000007 */
[----:B--2---:R0:W-:Y:S01]  /*9320*/  STG.E.U16 desc[UR10][R46.64], R24 ;  /* 0x000000182e007986 */ /* 0x0041e2000c10150a */
[----:B-1----:R-:W-:-:S02]  /*9330*/  PRMT R42, R9, 0x7632, R42 ;  /* 0x00007632092a7816 */ /* 0x002fc4000000002a */
[----:B------:R-:W-:Y:S01]  /*9340*/  PRMT R43, R17, 0x7632, R43 ;  /* 0x00007632112b7816 */ /* 0x000fe2000000002b */
[----:B------:R1:W-:Y:S01]  /*9350*/  STG.E.U16 desc[UR10][R90.64], R28 ;  /* 0x0000001c5a007986 */ /* 0x0003e2000c10150a */
[----:B---3--:R-:W-:Y:S02]  /*9360*/  PRMT R41, R13, 0x7632, R41 ;  /* 0x000076320d297816 */ /* 0x008fe40000000029 */
[----:B------:R-:W-:Y:S01]  /*9370*/  LEA.HI.X.SX32 R147, R152, R175, 0x1, P5 ;  /* 0x000000af98937211 */ /* 0x000fe200028f0eff */
[----:B------:R2:W-:Y:S01]  /*9380*/  STG.E.U16 desc[UR10][R94.64], R32 ;  /* 0x000000205e007986 */ /* 0x0005e2000c10150a */
[----:B----4-:R-:W-:Y:S02]  /*9390*/  PRMT R44, R21, 0x7632, R44 ;  /* 0x00007632152c7816 */ /* 0x010fe4000000002c */
[----:B------:R-:W-:Y:S01]  /*93a0*/  LEA R152, P5, R158, R171, 0x1 ;  /* 0x000000ab9e987211 */ /* 0x000fe200078a08ff */
[----:B------:R3:W-:Y:S01]  /*93b0*/  STG.E.U16 desc[UR10][R96.64], R36 ;  /* 0x0000002460007986 */ /* 0x0007e2000c10150a */
[----:B0-----:R-:W-:-:S02]  /*93c0*/  PRMT R24, R24, 0x7632, R24 ;  /* 0x0000763218187816 */ /* 0x001fc40000000018 */
[----:B------:R-:W-:Y:S01]  /*93d0*/  PRMT R46, R25, 0x7632, R46 ;  /* 0x00007632192e7816 */ /* 0x000fe2000000002e */
[----:B------:R-:W-:Y:S01]  /*93e0*/  STG.E.U16 desc[UR10][R100.64], R50 ;  /* 0x0000003264007986 */ /* 0x000fe2000c10150a */
[----:B-1----:R-:W-:Y:S02]  /*93f0*/  PRMT R28, R28, 0x7632, R28 ;  /* 0x000076321c1c7816 */ /* 0x002fe4000000001c */
[----:B------:R-:W-:Y:S01]  /*9400*/  LEA.HI.X.SX32 R149, R154, R175, 0x1, P4 ;  /* 0x000000af9a957211 */ /* 0x000fe200020f0eff */
[----:B------:R0:W-:Y:S01]  /*9410*/  STG.E.U16 desc[UR10][R52.64], R5 ;  /* 0x0000000534007986 */ /* 0x0001e2000c10150a */
[----:B--2---:R-:W-:Y:S02]  /*9420*/  PRMT R32, R32, 0x7632, R32 ;  /* 0x0000763220207816 */ /* 0x004fe40000000020 */
[----:B------:R-:W-:Y:S01]  /*9430*/  LEA R154, P4, R162, R171, 0x1 ;  /* 0x000000aba29a7211 */ /* 0x000fe200078808ff */
[----:B------:R-:W-:Y:S01]  /*9440*/  STG.E.U16 desc[UR10][R54.64], R6 ;  /* 0x0000000636007986 */ /* 0x000fe2000c10150a */
[----:B---3--:R-:W-:-:S02]  /*9450*/  PRMT R36, R36, 0x7632, R36 ;  /* 0x0000763224247816 */ /* 0x008fc40000000024 */
[----:B------:R-:W-:Y:S01]  /*9460*/  LEA.HI.X.SX32 R153, R158, R175, 0x1, P5 ;  /* 0x000000af9e997211 */ /* 0x000fe200028f0eff */
[----:B------:R-:W-:Y:S01]  /*9470*/  STG.E.U16 desc[UR10][R56.64], R7 ;  /* 0x0000000738007986 */ /* 0x000fe2000c10150a */
[----:B------:R-:W-:Y:S02]  /*9480*/  LEA R160, P5, R168, R171, 0x1 ;  /* 0x000000aba8a07211 */ /* 0x000fe400078a08ff */
[----:B------:R-:W-:Y:S01]  /*9490*/  LEA.HI.X.SX32 R155, R162, R175, 0x1, P4 ;  /* 0x000000afa29b7211 */ /* 0x000fe200020f0eff */
[----:B------:R-:W-:Y:S01]  /*94a0*/  STG.E.U16 desc[UR10][R58.64], R24 ;  /* 0x000000183a007986 */ /* 0x000fe2000c10150a */
[----:B0-----:R-:W-:Y:S02]  /*94b0*/  PRMT R52, R37, 0x7632, R52 ;  /* 0x0000763225347816 */ /* 0x001fe40000000034 */
[----:B------:R-:W-:Y:S01]  /*94c0*/  LEA R162, P4, R170, R171, 0x1 ;  /* 0x000000abaaa27211 */ /* 0x000fe200078808ff */
[----:B------:R-:W-:Y:S01]  /*94d0*/  STG.E.U16 desc[UR10][R60.64], R28 ;  /* 0x0000001c3c007986 */ /* 0x000fe2000c10150a */
[----:B------:R-:W-:-:S02]  /*94e0*/  LEA.HI.X.SX32 R161, R168, R175, 0x1, P5 ;  /* 0x000000afa8a17211 */ /* 0x000fc400028f0eff */
[----:B------:R-:W-:Y:S01]  /*94f0*/  LEA R164, P5, R174, R171, 0x1 ;  /* 0x000000abaea47211 */ /* 0x000fe200078a08ff */
[----:B------:R0:W-:Y:S01]  /*9500*/  STG.E.U16 desc[UR10][R62.64], R32 ;  /* 0x000000203e007986 */ /* 0x0001e2000c10150a */
[----:B------:R-:W-:Y:S02]  /*9510*/  LEA.HI.X.SX32 R163, R170, R175, 0x1, P4 ;  /* 0x000000afaaa37211 */ /* 0x000fe400020f0eff */
[----:B------:R-:W-:Y:S01]  /*9520*/  LEA R168, P4, R176, R171, 0x1 ;  /* 0x000000abb0a87211 */ /* 0x000fe200078808ff */
[----:B------:R1:W-:Y:S01]  /*9530*/  STG.E.U16 desc[UR10][R64.64], R36 ;  /* 0x0000002440007986 */ /* 0x0003e2000c10150a */
[----:B------:R-:W-:Y:S02]  /*9540*/  LEA.HI.X.SX32 R165, R174, R175, 0x1, P5 ;  /* 0x000000afaea57211 */ /* 0x000fe400028f0eff */
[----:B------:R-:W-:Y:S01]  /*9550*/  LEA R170, P5, R180, R171, 0x1 ;  /* 0x000000abb4aa7211 */ /* 0x000fe200078a08ff */
[----:B------:R2:W-:Y:S01]  /*9560*/  STG.E.U16 desc[UR10][R70.64], R9 ;  /* 0x0000000946007986 */ /* 0x0005e2000c10150a */
[----:B------:R-:W-:-:S02]  /*9570*/  LEA.HI.X.SX32 R169, R176, R175, 0x1, P4 ;  /* 0x000000afb0a97211 */ /* 0x000fc400020f0eff */
[C---:B------:R-:W-:Y:S01]  /*9580*/  LEA R158, P4, R159.reuse, R171, 0x1 ;  /* 0x000000ab9f9e7211 */ /* 0x040fe200078808ff */
[----:B------:R-:W-:Y:S01]  /*9590*/  STG.E.U16 desc[UR10][R76.64], R13 ;  /* 0x0000000d4c007986 */ /* 0x000fe2000c10150a */
[----:B0-----:R-:W-:Y:S02]  /*95a0*/  PRMT R63, R10, 0x7632, R63 ;  /* 0x000076320a3f7816 */ /* 0x001fe4000000003f */
[-C--:B------:R-:W-:Y:S01]  /*95b0*/  LEA.HI.X.SX32 R171, R180, R175.reuse, 0x1, P5 ;  /* 0x000000afb4ab7211 */ /* 0x080fe200028f0eff */
[----:B------:R0:W-:Y:S01]  /*95c0*/  STG.E.U16 desc[UR10][R68.64], R17 ;  /* 0x0000001144007986 */ /* 0x0001e2000c10150a */
[----:B-1----:R-:W-:Y:S02]  /*95d0*/  PRMT R64, R14, 0x7632, R64 ;  /* 0x000076320e407816 */ /* 0x002fe40000000040 */
[----:B------:R-:W-:Y:S01]  /*95e0*/  PRMT R65, R18, 0x7632, R65 ;  /* 0x0000763212417816 */ /* 0x000fe20000000041 */
[----:B------:R-:W-:Y:S01]  /*95f0*/  STG.E.U16 desc[UR10][R74.64], R21 ;  /* 0x000000154a007986 */ /* 0x000fe2000c10150a */
[----:B--2---:R-:W-:Y:S01]  /*9600*/  PRMT R70, R38, 0x7632, R70 ;  /* 0x0000763226467816 */ /* 0x004fe20000000046 */
[----:B------:R-:W1:Y:S01]  /*9610*/  LDC.64 R8, c[0x0][0x3a0] ;  /* 0x0000e800ff087b82 */ /* 0x000e620000000a00 */
[----:B------:R-:W-:Y:S01]  /*9620*/  LEA.HI.X.SX32 R159, R159, R175, 0x1, P4 ;  /* 0x000000af9f9f7211 */ /* 0x000fe200020f0eff */
[----:B------:R-:W-:Y:S01]  /*9630*/  STG.E.U16 desc[UR10][R72.64], R25 ;  /* 0x0000001948007986 */ /* 0x000fe2000c10150a */
[----:B------:R-:W-:Y:S01]  /*9640*/  FSEL R5, R116, -INF , P2 ;  /* 0xff80000074057808 */ /* 0x000fe20001000000 */
[----:B------:R-:W-:Y:S01]  /*9650*/  FFMA R116, R51, 0.69314718246459960938, R0 ;  /* 0x3f31721833747823 */ /* 0x000fe20000000000 */
[----:B------:R-:W-:Y:S01]  /*9660*/  FSEL R6, R117, -INF , P1 ;  /* 0xff80000075067808 */ /* 0x000fe20000800000 */
[----:B------:R2:W-:Y:S01]  /*9670*/  STG.E.U16 desc[UR10][R66.64], R29 ;  /* 0x0000001d42007986 */ /* 0x0005e2000c10150a */
[----:B0-----:R-:W-:Y:S01]  /*9680*/  PRMT R68, R30, 0x7632, R68 ;  /* 0x000076321e447816 */ /* 0x001fe20000000044 */
[----:B------:R-:W-:Y:S01]  /*9690*/  FFMA R117, R5, 0.69314718246459960938, R2 ;  /* 0x3f31721805757823 */ /* 0x000fe20000000002 */
[----:B------:R-:W-:Y:S01]  /*96a0*/  PRMT R69, R34, 0x7632, R69 ;  /* 0x0000763222457816 */ /* 0x000fe20000000045 */
[----:B------:R0:W-:Y:S01]  /*96b0*/  STG.E.U16 desc[UR10][R78.64], R33 ;  /* 0x000000214e007986 */ /* 0x0001e2000c10150a */
[----:B------:R-:W-:Y:S01]  /*96c0*/  FSEL R119, R119, -INF , P6 ;  /* 0xff80000077777808 */ /* 0x000fe20003000000 */
[----:B------:R-:W-:Y:S01]  /*96d0*/  FFMA R118, R6, 0.69314718246459960938, R3 ;  /* 0x3f31721806767823 */ /* 0x000fe20000000003 */
[C---:B------:R-:W-:Y:S01]  /*96e0*/  SHF.L.U32 R3, R192.reuse, 0x2, RZ ;  /* 0x00000002c0037819 */ /* 0x040fe200000006ff */
[----:B------:R3:W-:Y:S01]  /*96f0*/  STG.E.U16 desc[UR10][R80.64], R37 ;  /* 0x0000002550007986 */ /* 0x0007e2000c10150a */
[----:B------:R-:W-:-:S04]  /*9700*/  IMAD.HI R0, R192, 0x4, RZ ;  /* 0x00000004c0007827 */ /* 0x000fc800078e02ff */
[----:B------:R-:W-:Y:S01]  /*9710*/  FFMA R119, R119, 0.69314718246459960938, R4 ;  /* 0x3f31721877777823 */ /* 0x000fe20000000004 */
[----:B------:R4:W-:Y:S01]  /*9720*/  STG.E.U16 desc[UR10][R84.64], R42 ;  /* 0x0000002a54007986 */ /* 0x0009e2000c10150a */
[----:B--2---:R-:W-:Y:S02]  /*9730*/  PRMT R29, R29, 0x7632, R29 ;  /* 0x000076321d1d7816 */ /* 0x004fe4000000001d */
[----:B------:R-:W-:Y:S01]  /*9740*/  PRMT R66, R22, 0x7632, R66 ;  /* 0x0000763216427816 */ /* 0x000fe20000000042 */
[----:B------:R2:W-:Y:S01]  /*9750*/  STG.E.U16 desc[UR10][R82.64], R41 ;  /* 0x0000002952007986 */ /* 0x0005e2000c10150a */
[----:B0-----:R-:W-:Y:S02]  /*9760*/  PRMT R33, R33, 0x7632, R33 ;  /* 0x0000763221217816 */ /* 0x001fe40000000021 */
[----:B------:R-:W-:Y:S01]  /*9770*/  PRMT R67, R26, 0x7632, R67 ;  /* 0x000076321a437816 */ /* 0x000fe20000000043 */
[----:B------:R0:W-:Y:S01]  /*9780*/  STG.E.U16 desc[UR10][R86.64], R43 ;  /* 0x0000002b56007986 */ /* 0x0001e2000c10150a */
[----:B---3--:R-:W-:-:S02]  /*9790*/  PRMT R80, R11, 0x7632, R80 ;  /* 0x000076320b507816 */ /* 0x008fc40000000050 */
[----:B------:R-:W-:Y:S01]  /*97a0*/  PRMT R81, R15, 0x7632, R81 ;  /* 0x000076320f517816 */ /* 0x000fe20000000051 */
[----:B------:R3:W-:Y:S01]  /*97b0*/  STG.E.U16 desc[UR10][R88.64], R44 ;  /* 0x0000002c58007986 */ /* 0x0007e2000c10150a */
[----:B----4-:R-:W-:Y:S02]  /*97c0*/  PRMT R84, R27, 0x7632, R84 ;  /* 0x000076321b547816 */ /* 0x010fe40000000054 */
[----:B------:R-:W-:Y:S01]  /*97d0*/  PRMT R85, R35, 0x7632, R85 ;  /* 0x0000763223557816 */ /* 0x000fe20000000055 */
[----:B------:R3:W-:Y:S01]  /*97e0*/  STG.E.U16 desc[UR10][R92.64], R46 ;  /* 0x0000002e5c007986 */ /* 0x0007e2000c10150a */
[----:B--2---:R-:W-:Y:S02]  /*97f0*/  PRMT R83, R19, 0x7632, R83 ;  /* 0x0000763213537816 */ /* 0x004fe40000000053 */
[----:B------:R-:W-:Y:S01]  /*9800*/  PRMT R82, R23, 0x7632, R82 ;  /* 0x0000763217527816 */ /* 0x000fe20000000052 */
[----:B------:R3:W-:Y:S01]  /*9810*/  STG.E.U16 desc[UR10][R98.64], R29 ;  /* 0x0000001d62007986 */ /* 0x0007e2000c10150a */
[----:B0-----:R-:W-:-:S02]  /*9820*/  PRMT R86, R31, 0x7632, R86 ;  /* 0x000076321f567816 */ /* 0x001fc40000000056 */
[----:B------:R-:W-:Y:S01]  /*9830*/  PRMT R79, R39, 0x7632, R79 ;  /* 0x00007632274f7816 */ /* 0x000fe2000000004f */
[----:B------:R3:W-:Y:S01]  /*9840*/  STG.E.U16 desc[UR10][R102.64], R33 ;  /* 0x0000002166007986 */ /* 0x0007e2000c10150a */
[----:B-1----:R-:W-:-:S03]  /*9850*/  IADD3 R2, P1, P2, R3, UR7, R8 ;  /* 0x0000000703027c10 */ /* 0x002fc6000fa3e008 */
[----:B------:R3:W-:Y:S01]  /*9860*/  STG.E.U16 desc[UR10][R104.64], R52 ;  /* 0x0000003468007986 */ /* 0x0007e2000c10150a */
[----:B------:R-:W-:-:S03]  /*9870*/  IADD3.X R3, PT, PT, R0, UR5, R9, P1, P2 ;  /* 0x0000000500037c10 */ /* 0x000fc60008fe4409 */
[----:B------:R3:W-:Y:S04]  /*9880*/  STG.E.U16 desc[UR10][R106.64], R10 ;  /* 0x0000000a6a007986 */ /* 0x0007e8000c10150a */
        /* <DEDUP_REMOVED lines=30> */
[----:B------:R3:W-:Y:S01]  /*9a70*/  STG.E.U16 desc[UR10][R158.64], R79 ;  /* 0x0000004f9e007986 */ /* 0x0007e2000c10150a */
[----:B------:R-:W-:Y:S06]  /*9a80*/  BAR.SYNC.DEFER_BLOCKING 0x0 ;  /* 0x0000000000007b1d */ /* 0x000fec0000010000 */
[----:B------:R3:W-:Y:S02]  /*9a90*/  STS.128 [R49+UR6], R116 ;  /* 0x0000007431007988 */ /* 0x0007e40008000c06 */
[----:B------:R-:W-:Y:S06]  /*9aa0*/  BAR.SYNC.DEFER_BLOCKING 0x0 ;  /* 0x0000000000007b1d */ /* 0x000fec0000010000 */
[----:B------:R-:W-:Y:S05]  /*9ab0*/  @P0 EXIT ;  /* 0x000000000000094d */ /* 0x000fea0003800000 */
[----:B------:R-:W0:Y:S04]  /*9ac0*/  LDS R5, [R48] ;  /* 0x0000000030057984 */ /* 0x000e280000000800 */
[----:B0-----:R-:W-:Y:S01]  /*9ad0*/  STG.E desc[UR10][R2.64], R5 ;  /* 0x0000000502007986 */ /* 0x001fe2000c10190a */
[----:B------:R-:W-:Y:S05]  /*9ae0*/  EXIT ;  /* 0x000000000000794d */ /* 0x000fea0003800000 */
.L_x_2:
[----:B------:R-:W-:-:S00]  /*9af0*/  BRA `(.L_x_2) ;  /* 0xfffffffc00fc7947 */ /* 0x000fc0000383ffff */
[----:B------:R-:W-:-:S00]  /*9b00*/  NOP ;  /* 0x0000000000007918 */ /* 0x000fc00000000000 */
[----:B------:R-:W-:-:S00]  /*9b10*/  NOP ;  /* 0x0000000000007918 */ /* 0x000fc00000000000 */
[----:B------:R-:W-:-:S00]  /*9b20*/  NOP ;  /* 0x0000000000007918 */ /* 0x000fc00000000000 */
[----:B------:R-:W-:-:S00]  /*9b30*/  NOP ;  /* 0x0000000000007918 */ /* 0x000fc00000000000 */
[----:B------:R-:W-:-:S00]  /*9b40*/  NOP ;  /* 0x0000000000007918 */ /* 0x000fc00000000000 */
[----:B------:R-:W-:-:S00]  /*9b50*/  NOP ;  /* 0x0000000000007918 */ /* 0x000fc00000000000 */
[----:B------:R-:W-:-:S00]  /*9b60*/  NOP ;  /* 0x0000000000007918 */ /* 0x000fc00000000000 */
[----:B------:R-:W-:-:S00]  /*9b70*/  NOP ;  /* 0x0000000000007918 */ /* 0x000fc00000000000 */
.L_x_3:


//--------------------- .nv.global.init           --------------------------
	.section	.nv.global.init,"aw",@progbits
.nv.global.init:
	.type		_$_str,@object
	.size		_$_str,(.L_0 - _$_str)
_$_str:
        /*0000*/ 	.byte	0x5f, 0x5f, 0x43, 0x55, 0x44, 0x41, 0x5f, 0x46, 0x54, 0x5a, 0x00
.L_0:


//--------------------- .nv.shared.attn_fwd       --------------------------
	.section	.nv.shared.attn_fwd,"aw",@nobits
	.sectionflags	@""
	.align	16
	.zero		1024


//--------------------- .nv.shared.reserved.0     --------------------------
	.section	.nv.shared.reserved.0,"aw",@nobits
	.weak		__nv_reservedSMEM_offset_0_alias
	.size		__nv_reservedSMEM_offset_0_alias, 0, 64
	.other		__nv_reservedSMEM_offset_0_alias,@"STO_CUDA_RESERVED_SHARED STV_DEFAULT"
__nv_reservedSMEM_offset_0_alias:
	.zero		0
	.zero		64


//--------------------- .nv.constant0.attn_fwd    --------------------------
	.section	.nv.constant0.attn_fwd,"a",@progbits
	.sectionflags	@""
	.align	4
.nv.constant0.attn_fwd:
	.zero		1032


//--------------------- SYMBOLS --------------------------

	.type		.nv.reservedSmem.offset0,@object
	.size		.nv.reservedSmem.offset0,0x4
	.type		.nv.reservedSmem.cap,@object
	.size		.nv.reservedSmem.cap,0x4
